//
// Generated by NVIDIA NVVM Compiler
//
// Compiler Build ID: CL-36424714
// Cuda compilation tools, release 13.0, V13.0.88
// Based on NVVM 20.0.0
//

.version 9.0
.target sm_100
.address_size 64

	// .globl	sha1_security_level_optimized

.visible .entry sha1_security_level_optimized(
	.param .u64 .ptr .align 1 sha1_security_level_optimized_param_0,
	.param .u32 sha1_security_level_optimized_param_1,
	.param .u64 sha1_security_level_optimized_param_2,
	.param .u32 sha1_security_level_optimized_param_3,
	.param .u64 .ptr .align 1 sha1_security_level_optimized_param_4
)
{
	.local .align 16 .b8 	__local_depot0[640];
	.reg .b64 	%SP;
	.reg .b64 	%SPL;
	.reg .pred 	%p<87>;
	.reg .b16 	%rs<98>;
	.reg .b32 	%r<796>;
	.reg .b64 	%rd<124>;

	mov.u64 	%SPL, __local_depot0;
	ld.param.u64 	%rd25, [sha1_security_level_optimized_param_0];
	ld.param.u32 	%r183, [sha1_security_level_optimized_param_1];
	ld.param.u64 	%rd23, [sha1_security_level_optimized_param_2];
	ld.param.u32 	%r184, [sha1_security_level_optimized_param_3];
	cvta.to.global.u64 	%rd1, %rd25;
	add.u64 	%rd2, %SPL, 0;
	add.u64 	%rd3, %SPL, 384;
	add.u64 	%rd4, %SPL, 320;
	mov.u32 	%r185, %ctaid.x;
	mov.u32 	%r186, %ntid.x;
	mov.u32 	%r187, %tid.x;
	mad.lo.s32 	%r1, %r185, %r186, %r187;
	setp.ge.s32 	%p1, %r1, %r184;
	@%p1 bra 	$L__BB0_138;
	cvt.s64.s32 	%rd29, %r1;
	add.s64 	%rd120, %rd23, %rd29;
	setp.lt.s32 	%p2, %r183, 1;
	mov.b32 	%r730, 0;
	@%p2 bra 	$L__BB0_14;
	and.b32  	%r2, %r183, 15;
	setp.lt.u32 	%p3, %r183, 16;
	mov.b32 	%r726, 0;
	@%p3 bra 	$L__BB0_5;
	and.b32  	%r726, %r183, 2147483632;
	mov.b32 	%r724, 0;
$L__BB0_4:
	.pragma "nounroll";
	cvt.u64.u32 	%rd30, %r724;
	add.s64 	%rd31, %rd1, %rd30;
	add.s64 	%rd32, %rd3, %rd30;
	add.s32 	%r724, %r724, 16;
	ld.global.u8 	%r191, [%rd31+15];
	ld.global.u8 	%r192, [%rd31+14];
	prmt.b32 	%r193, %r192, %r191, 0x3340U;
	ld.global.u8 	%r194, [%rd31+13];
	ld.global.u8 	%r195, [%rd31+12];
	prmt.b32 	%r196, %r195, %r194, 0x3340U;
	prmt.b32 	%r197, %r196, %r193, 0x5410U;
	ld.global.u8 	%r198, [%rd31+11];
	ld.global.u8 	%r199, [%rd31+10];
	prmt.b32 	%r200, %r199, %r198, 0x3340U;
	ld.global.u8 	%r201, [%rd31+9];
	ld.global.u8 	%r202, [%rd31+8];
	prmt.b32 	%r203, %r202, %r201, 0x3340U;
	prmt.b32 	%r204, %r203, %r200, 0x5410U;
	ld.global.u8 	%r205, [%rd31+7];
	ld.global.u8 	%r206, [%rd31+6];
	prmt.b32 	%r207, %r206, %r205, 0x3340U;
	ld.global.u8 	%r208, [%rd31+5];
	ld.global.u8 	%r209, [%rd31+4];
	prmt.b32 	%r210, %r209, %r208, 0x3340U;
	prmt.b32 	%r211, %r210, %r207, 0x5410U;
	ld.global.u8 	%r212, [%rd31+3];
	ld.global.u8 	%r213, [%rd31+2];
	prmt.b32 	%r214, %r213, %r212, 0x3340U;
	ld.global.u8 	%r215, [%rd31+1];
	ld.global.u8 	%r216, [%rd31];
	prmt.b32 	%r217, %r216, %r215, 0x3340U;
	prmt.b32 	%r218, %r217, %r214, 0x5410U;
	st.local.v4.b32 	[%rd32], {%r218, %r211, %r204, %r197};
	setp.ne.s32 	%p4, %r724, %r726;
	@%p4 bra 	$L__BB0_4;
$L__BB0_5:
	setp.eq.s32 	%p5, %r2, 0;
	mov.u32 	%r730, %r183;
	@%p5 bra 	$L__BB0_14;
	and.b32  	%r7, %r183, 7;
	setp.lt.u32 	%p6, %r2, 8;
	@%p6 bra 	$L__BB0_8;
	cvt.u64.u32 	%rd33, %r726;
	add.s64 	%rd34, %rd1, %rd33;
	ld.global.u8 	%rs6, [%rd34];
	add.s64 	%rd35, %rd3, %rd33;
	st.local.u8 	[%rd35], %rs6;
	ld.global.u8 	%rs7, [%rd34+1];
	st.local.u8 	[%rd35+1], %rs7;
	ld.global.u8 	%rs8, [%rd34+2];
	st.local.u8 	[%rd35+2], %rs8;
	ld.global.u8 	%rs9, [%rd34+3];
	st.local.u8 	[%rd35+3], %rs9;
	ld.global.u8 	%rs10, [%rd34+4];
	st.local.u8 	[%rd35+4], %rs10;
	ld.global.u8 	%rs11, [%rd34+5];
	st.local.u8 	[%rd35+5], %rs11;
	ld.global.u8 	%rs12, [%rd34+6];
	st.local.u8 	[%rd35+6], %rs12;
	ld.global.u8 	%rs13, [%rd34+7];
	st.local.u8 	[%rd35+7], %rs13;
	add.s32 	%r726, %r726, 8;
$L__BB0_8:
	setp.eq.s32 	%p7, %r7, 0;
	mov.u32 	%r730, %r183;
	@%p7 bra 	$L__BB0_14;
	and.b32  	%r10, %r183, 3;
	setp.lt.u32 	%p8, %r7, 4;
	@%p8 bra 	$L__BB0_11;
	cvt.u64.u32 	%rd36, %r726;
	add.s64 	%rd37, %rd1, %rd36;
	ld.global.u8 	%rs14, [%rd37];
	add.s64 	%rd38, %rd3, %rd36;
	st.local.u8 	[%rd38], %rs14;
	ld.global.u8 	%rs15, [%rd37+1];
	st.local.u8 	[%rd38+1], %rs15;
	ld.global.u8 	%rs16, [%rd37+2];
	st.local.u8 	[%rd38+2], %rs16;
	ld.global.u8 	%rs17, [%rd37+3];
	st.local.u8 	[%rd38+3], %rs17;
	add.s32 	%r726, %r726, 4;
$L__BB0_11:
	setp.eq.s32 	%p9, %r10, 0;
	mov.u32 	%r730, %r183;
	@%p9 bra 	$L__BB0_14;
	mov.b32 	%r729, 0;
$L__BB0_13:
	.pragma "nounroll";
	cvt.u64.u32 	%rd39, %r726;
	add.s64 	%rd40, %rd1, %rd39;
	ld.global.u8 	%rs18, [%rd40];
	add.s32 	%r726, %r726, 1;
	add.s64 	%rd41, %rd3, %rd39;
	st.local.u8 	[%rd41], %rs18;
	add.s32 	%r729, %r729, 1;
	setp.ne.s32 	%p10, %r729, %r10;
	mov.u32 	%r730, %r183;
	@%p10 bra 	$L__BB0_13;
$L__BB0_14:
	cvt.u64.u32 	%rd42, %r730;
	add.s64 	%rd6, %rd3, %rd42;
	setp.eq.s64 	%p11, %rd120, 0;
	@%p11 bra 	$L__BB0_139;
	mov.b32 	%r736, 0;
	mov.u64 	%rd118, %rd120;
$L__BB0_16:
	mov.u32 	%r18, %r736;
	mul.hi.u64 	%rd43, %rd118, -3689348814741910323;
	shr.u64 	%rd8, %rd43, 3;
	add.s32 	%r736, %r18, 1;
	setp.gt.u64 	%p12, %rd118, 9;
	mov.u64 	%rd118, %rd8;
	@%p12 bra 	$L__BB0_16;
	min.s32 	%r221, %r736, 1;
	sub.s32 	%r222, %r18, %r221;
	add.s32 	%r20, %r222, 2;
	sub.s32 	%r223, %r736, %r221;
	and.b32  	%r21, %r20, 3;
	setp.lt.u32 	%p13, %r223, 3;
	mov.u32 	%r734, %r736;
	@%p13 bra 	$L__BB0_20;
	and.b32  	%r22, %r20, -4;
	mov.b32 	%r733, 0;
	mov.u32 	%r734, %r736;
$L__BB0_19:
	.pragma "nounroll";
	add.s32 	%r225, %r734, -1;
	mul.hi.u64 	%rd44, %rd120, -3689348814741910323;
	shr.u64 	%rd45, %rd44, 3;
	mul.lo.s64 	%rd46, %rd45, 10;
	sub.s64 	%rd47, %rd120, %rd46;
	cvt.u16.u64 	%rs19, %rd47;
	add.s16 	%rs20, %rs19, 48;
	cvt.u64.u32 	%rd48, %r225;
	add.s64 	%rd49, %rd6, %rd48;
	st.local.u8 	[%rd49], %rs20;
	add.s32 	%r226, %r734, -2;
	mul.hi.u64 	%rd50, %rd45, 1844674407370955162;
	mul.lo.s64 	%rd51, %rd50, 10;
	sub.s64 	%rd52, %rd45, %rd51;
	cvt.u16.u64 	%rs21, %rd52;
	or.b16  	%rs22, %rs21, 48;
	cvt.u64.u32 	%rd53, %r226;
	add.s64 	%rd54, %rd6, %rd53;
	st.local.u8 	[%rd54], %rs22;
	shr.u64 	%rd55, %rd120, 2;
	mul.hi.u64 	%rd56, %rd55, 2951479051793528259;
	shr.u64 	%rd57, %rd56, 2;
	add.s32 	%r227, %r734, -3;
	mul.hi.u64 	%rd58, %rd57, 1844674407370955162;
	mul.lo.s64 	%rd59, %rd58, 10;
	sub.s64 	%rd60, %rd57, %rd59;
	cvt.u16.u64 	%rs23, %rd60;
	or.b16  	%rs24, %rs23, 48;
	cvt.u64.u32 	%rd61, %r227;
	add.s64 	%rd62, %rd6, %rd61;
	st.local.u8 	[%rd62], %rs24;
	shr.u64 	%rd63, %rd120, 3;
	mul.hi.u64 	%rd64, %rd63, 2361183241434822607;
	shr.u64 	%rd65, %rd64, 4;
	add.s32 	%r734, %r734, -4;
	mul.hi.u64 	%rd66, %rd65, 1844674407370955162;
	mul.lo.s64 	%rd67, %rd66, 10;
	sub.s64 	%rd68, %rd65, %rd67;
	cvt.u16.u64 	%rs25, %rd68;
	or.b16  	%rs26, %rs25, 48;
	cvt.u64.u32 	%rd69, %r734;
	add.s64 	%rd70, %rd6, %rd69;
	st.local.u8 	[%rd70], %rs26;
	mul.hi.u64 	%rd71, %rd120, 3777893186295716171;
	shr.u64 	%rd120, %rd71, 11;
	add.s32 	%r733, %r733, 4;
	setp.ne.s32 	%p14, %r733, %r22;
	@%p14 bra 	$L__BB0_19;
$L__BB0_20:
	setp.eq.s32 	%p15, %r21, 0;
	@%p15 bra 	$L__BB0_25;
	setp.eq.s32 	%p16, %r21, 1;
	@%p16 bra 	$L__BB0_23;
	add.s32 	%r228, %r734, -1;
	mul.hi.u64 	%rd72, %rd120, -3689348814741910323;
	shr.u64 	%rd73, %rd72, 3;
	mul.lo.s64 	%rd74, %rd73, 10;
	sub.s64 	%rd75, %rd120, %rd74;
	cvt.u16.u64 	%rs27, %rd75;
	add.s16 	%rs28, %rs27, 48;
	cvt.u64.u32 	%rd76, %r228;
	add.s64 	%rd77, %rd6, %rd76;
	st.local.u8 	[%rd77], %rs28;
	add.s32 	%r734, %r734, -2;
	mul.hi.u64 	%rd78, %rd73, 1844674407370955162;
	mul.lo.s64 	%rd79, %rd78, 10;
	sub.s64 	%rd80, %rd73, %rd79;
	cvt.u16.u64 	%rs29, %rd80;
	or.b16  	%rs30, %rs29, 48;
	cvt.u64.u32 	%rd81, %r734;
	add.s64 	%rd82, %rd6, %rd81;
	st.local.u8 	[%rd82], %rs30;
	shr.u64 	%rd83, %rd120, 2;
	mul.hi.u64 	%rd84, %rd83, 2951479051793528259;
	shr.u64 	%rd120, %rd84, 2;
$L__BB0_23:
	and.b32  	%r229, %r20, 1;
	setp.eq.b32 	%p17, %r229, 1;
	not.pred 	%p18, %p17;
	@%p18 bra 	$L__BB0_25;
	add.s32 	%r230, %r734, -1;
	mul.hi.u64 	%rd85, %rd120, -3689348814741910323;
	shr.u64 	%rd86, %rd85, 3;
	mul.lo.s64 	%rd87, %rd86, 10;
	sub.s64 	%rd88, %rd120, %rd87;
	cvt.u16.u64 	%rs31, %rd88;
	or.b16  	%rs32, %rs31, 48;
	cvt.u64.u32 	%rd89, %r230;
	add.s64 	%rd90, %rd6, %rd89;
	st.local.u8 	[%rd90], %rs32;
$L__BB0_25:
	add.s32 	%r238, %r736, %r730;
	shl.b32 	%r31, %r238, 3;
	setp.lt.u32 	%p19, %r238, 64;
	mov.b32 	%r764, 0;
	mov.b32 	%r794, -1009589776;
	mov.b32 	%r793, 271733878;
	mov.b32 	%r792, -1732584194;
	mov.b32 	%r791, -271733879;
	mov.b32 	%r790, 1732584193;
	@%p19 bra 	$L__BB0_60;
	mov.b32 	%r743, 0;
	mov.b32 	%r742, 64;
	mov.b32 	%r790, 1732584193;
	mov.b32 	%r791, -271733879;
	mov.b32 	%r792, -1732584194;
	mov.b32 	%r793, 271733878;
	mov.b32 	%r794, -1009589776;
$L__BB0_27:
	mov.u32 	%r764, %r742;
	cvt.u64.u32 	%rd91, %r743;
	add.s64 	%rd92, %rd3, %rd91;
	ld.local.v4.b32 	{%r247, %r248, %r249, %r250}, [%rd92];
	bfe.u32 	%r251, %r250, 16, 8;
	cvt.u16.u32 	%rs34, %r251;
	bfe.u32 	%r252, %r250, 8, 8;
	bfe.u32 	%r253, %r250, 0, 8;
	bfe.u32 	%r254, %r249, 16, 8;
	cvt.u16.u32 	%rs35, %r254;
	bfe.u32 	%r255, %r249, 8, 8;
	bfe.u32 	%r256, %r249, 0, 8;
	bfe.u32 	%r257, %r248, 16, 8;
	cvt.u16.u32 	%rs36, %r257;
	bfe.u32 	%r258, %r248, 8, 8;
	bfe.u32 	%r259, %r248, 0, 8;
	bfe.u32 	%r260, %r247, 16, 8;
	cvt.u16.u32 	%rs37, %r260;
	bfe.u32 	%r261, %r247, 8, 8;
	bfe.u32 	%r262, %r247, 0, 8;
	shl.b32 	%r263, %r262, 24;
	shl.b32 	%r264, %r261, 16;
	and.b32  	%r265, %r264, 16711680;
	or.b32  	%r266, %r265, %r263;
	and.b16  	%rs38, %rs37, 255;
	mul.wide.u16 	%r267, %rs38, 256;
	or.b32  	%r268, %r266, %r267;
	bfe.u32 	%r269, %r247, 24, 8;
	or.b32  	%r270, %r268, %r269;
	shl.b32 	%r271, %r259, 24;
	shl.b32 	%r272, %r258, 16;
	and.b32  	%r273, %r272, 16711680;
	or.b32  	%r274, %r273, %r271;
	and.b16  	%rs39, %rs36, 255;
	mul.wide.u16 	%r275, %rs39, 256;
	or.b32  	%r276, %r274, %r275;
	bfe.u32 	%r277, %r248, 24, 8;
	or.b32  	%r278, %r276, %r277;
	shl.b32 	%r279, %r256, 24;
	shl.b32 	%r280, %r255, 16;
	and.b32  	%r281, %r280, 16711680;
	or.b32  	%r282, %r281, %r279;
	and.b16  	%rs40, %rs35, 255;
	mul.wide.u16 	%r283, %rs40, 256;
	or.b32  	%r284, %r282, %r283;
	bfe.u32 	%r285, %r249, 24, 8;
	or.b32  	%r286, %r284, %r285;
	shl.b32 	%r287, %r253, 24;
	shl.b32 	%r288, %r252, 16;
	and.b32  	%r289, %r288, 16711680;
	or.b32  	%r290, %r289, %r287;
	and.b16  	%rs41, %rs34, 255;
	mul.wide.u16 	%r291, %rs41, 256;
	or.b32  	%r292, %r290, %r291;
	bfe.u32 	%r293, %r250, 24, 8;
	or.b32  	%r294, %r292, %r293;
	ld.local.v4.b32 	{%r295, %r296, %r297, %r298}, [%rd92+16];
	bfe.u32 	%r299, %r298, 16, 8;
	cvt.u16.u32 	%rs42, %r299;
	bfe.u32 	%r300, %r298, 8, 8;
	bfe.u32 	%r301, %r298, 0, 8;
	bfe.u32 	%r302, %r297, 16, 8;
	cvt.u16.u32 	%rs43, %r302;
	bfe.u32 	%r303, %r297, 8, 8;
	bfe.u32 	%r304, %r297, 0, 8;
	bfe.u32 	%r305, %r296, 16, 8;
	cvt.u16.u32 	%rs44, %r305;
	bfe.u32 	%r306, %r296, 8, 8;
	bfe.u32 	%r307, %r296, 0, 8;
	bfe.u32 	%r308, %r295, 16, 8;
	cvt.u16.u32 	%rs45, %r308;
	bfe.u32 	%r309, %r295, 8, 8;
	bfe.u32 	%r310, %r295, 0, 8;
	shl.b32 	%r311, %r310, 24;
	shl.b32 	%r312, %r309, 16;
	and.b32  	%r313, %r312, 16711680;
	or.b32  	%r314, %r313, %r311;
	and.b16  	%rs46, %rs45, 255;
	mul.wide.u16 	%r315, %rs46, 256;
	or.b32  	%r316, %r314, %r315;
	bfe.u32 	%r317, %r295, 24, 8;
	or.b32  	%r318, %r316, %r317;
	shl.b32 	%r319, %r307, 24;
	shl.b32 	%r320, %r306, 16;
	and.b32  	%r321, %r320, 16711680;
	or.b32  	%r322, %r321, %r319;
	and.b16  	%rs47, %rs44, 255;
	mul.wide.u16 	%r323, %rs47, 256;
	or.b32  	%r324, %r322, %r323;
	bfe.u32 	%r325, %r296, 24, 8;
	or.b32  	%r326, %r324, %r325;
	shl.b32 	%r327, %r304, 24;
	shl.b32 	%r328, %r303, 16;
	and.b32  	%r329, %r328, 16711680;
	or.b32  	%r330, %r329, %r327;
	and.b16  	%rs48, %rs43, 255;
	mul.wide.u16 	%r331, %rs48, 256;
	or.b32  	%r332, %r330, %r331;
	bfe.u32 	%r333, %r297, 24, 8;
	or.b32  	%r334, %r332, %r333;
	shl.b32 	%r335, %r301, 24;
	shl.b32 	%r336, %r300, 16;
	and.b32  	%r337, %r336, 16711680;
	or.b32  	%r338, %r337, %r335;
	and.b16  	%rs49, %rs42, 255;
	mul.wide.u16 	%r339, %rs49, 256;
	or.b32  	%r340, %r338, %r339;
	bfe.u32 	%r341, %r298, 24, 8;
	or.b32  	%r342, %r340, %r341;
	ld.local.v4.b32 	{%r343, %r344, %r345, %r346}, [%rd92+32];
	bfe.u32 	%r347, %r346, 16, 8;
	cvt.u16.u32 	%rs50, %r347;
	bfe.u32 	%r348, %r346, 8, 8;
	bfe.u32 	%r349, %r346, 0, 8;
	bfe.u32 	%r350, %r345, 16, 8;
	cvt.u16.u32 	%rs51, %r350;
	bfe.u32 	%r351, %r345, 8, 8;
	bfe.u32 	%r352, %r345, 0, 8;
	bfe.u32 	%r353, %r344, 16, 8;
	cvt.u16.u32 	%rs52, %r353;
	bfe.u32 	%r354, %r344, 8, 8;
	bfe.u32 	%r355, %r344, 0, 8;
	bfe.u32 	%r356, %r343, 16, 8;
	cvt.u16.u32 	%rs53, %r356;
	bfe.u32 	%r357, %r343, 8, 8;
	bfe.u32 	%r358, %r343, 0, 8;
	shl.b32 	%r359, %r358, 24;
	shl.b32 	%r360, %r357, 16;
	and.b32  	%r361, %r360, 16711680;
	or.b32  	%r362, %r361, %r359;
	and.b16  	%rs54, %rs53, 255;
	mul.wide.u16 	%r363, %rs54, 256;
	or.b32  	%r364, %r362, %r363;
	bfe.u32 	%r365, %r343, 24, 8;
	or.b32  	%r366, %r364, %r365;
	shl.b32 	%r367, %r355, 24;
	shl.b32 	%r368, %r354, 16;
	and.b32  	%r369, %r368, 16711680;
	or.b32  	%r370, %r369, %r367;
	and.b16  	%rs55, %rs52, 255;
	mul.wide.u16 	%r371, %rs55, 256;
	or.b32  	%r372, %r370, %r371;
	bfe.u32 	%r373, %r344, 24, 8;
	or.b32  	%r374, %r372, %r373;
	shl.b32 	%r375, %r352, 24;
	shl.b32 	%r376, %r351, 16;
	and.b32  	%r377, %r376, 16711680;
	or.b32  	%r378, %r377, %r375;
	and.b16  	%rs56, %rs51, 255;
	mul.wide.u16 	%r379, %rs56, 256;
	or.b32  	%r380, %r378, %r379;
	bfe.u32 	%r381, %r345, 24, 8;
	or.b32  	%r382, %r380, %r381;
	shl.b32 	%r383, %r349, 24;
	shl.b32 	%r384, %r348, 16;
	and.b32  	%r385, %r384, 16711680;
	or.b32  	%r386, %r385, %r383;
	and.b16  	%rs57, %rs50, 255;
	mul.wide.u16 	%r387, %rs57, 256;
	or.b32  	%r388, %r386, %r387;
	bfe.u32 	%r389, %r346, 24, 8;
	or.b32  	%r390, %r388, %r389;
	ld.local.v4.b32 	{%r391, %r392, %r393, %r394}, [%rd92+48];
	bfe.u32 	%r395, %r394, 16, 8;
	cvt.u16.u32 	%rs58, %r395;
	bfe.u32 	%r396, %r394, 8, 8;
	bfe.u32 	%r397, %r394, 0, 8;
	bfe.u32 	%r398, %r393, 16, 8;
	cvt.u16.u32 	%rs59, %r398;
	bfe.u32 	%r399, %r393, 8, 8;
	bfe.u32 	%r400, %r393, 0, 8;
	bfe.u32 	%r401, %r392, 16, 8;
	cvt.u16.u32 	%rs60, %r401;
	bfe.u32 	%r402, %r392, 8, 8;
	bfe.u32 	%r403, %r392, 0, 8;
	bfe.u32 	%r404, %r391, 16, 8;
	cvt.u16.u32 	%rs61, %r404;
	bfe.u32 	%r405, %r391, 8, 8;
	bfe.u32 	%r406, %r391, 0, 8;
	shl.b32 	%r407, %r406, 24;
	shl.b32 	%r408, %r405, 16;
	and.b32  	%r409, %r408, 16711680;
	or.b32  	%r410, %r409, %r407;
	and.b16  	%rs62, %rs61, 255;
	mul.wide.u16 	%r411, %rs62, 256;
	or.b32  	%r412, %r410, %r411;
	bfe.u32 	%r413, %r391, 24, 8;
	or.b32  	%r414, %r412, %r413;
	shl.b32 	%r415, %r403, 24;
	shl.b32 	%r416, %r402, 16;
	and.b32  	%r417, %r416, 16711680;
	or.b32  	%r418, %r417, %r415;
	and.b16  	%rs63, %rs60, 255;
	mul.wide.u16 	%r419, %rs63, 256;
	or.b32  	%r420, %r418, %r419;
	bfe.u32 	%r421, %r392, 24, 8;
	or.b32  	%r422, %r420, %r421;
	shl.b32 	%r423, %r400, 24;
	shl.b32 	%r424, %r399, 16;
	and.b32  	%r425, %r424, 16711680;
	or.b32  	%r426, %r425, %r423;
	and.b16  	%rs64, %rs59, 255;
	mul.wide.u16 	%r427, %rs64, 256;
	or.b32  	%r428, %r426, %r427;
	bfe.u32 	%r429, %r393, 24, 8;
	or.b32  	%r430, %r428, %r429;
	shl.b32 	%r431, %r397, 24;
	shl.b32 	%r432, %r396, 16;
	and.b32  	%r433, %r432, 16711680;
	or.b32  	%r434, %r433, %r431;
	and.b16  	%rs65, %rs58, 255;
	mul.wide.u16 	%r435, %rs65, 256;
	or.b32  	%r436, %r434, %r435;
	bfe.u32 	%r437, %r394, 24, 8;
	or.b32  	%r438, %r436, %r437;
	st.local.v4.u32 	[%rd2], {%r270, %r278, %r286, %r294};
	st.local.v4.u32 	[%rd2+16], {%r318, %r326, %r334, %r342};
	st.local.v4.u32 	[%rd2+32], {%r366, %r374, %r382, %r390};
	st.local.v4.u32 	[%rd2+48], {%r414, %r422, %r430, %r438};
	mov.b32 	%r744, 16;
$L__BB0_28:
	mul.wide.u32 	%rd93, %r744, 4;
	add.s64 	%rd94, %rd2, %rd93;
	ld.local.u32 	%r439, [%rd94+-12];
	ld.local.v2.u32 	{%r440, %r441}, [%rd94+-32];
	xor.b32  	%r442, %r440, %r439;
	ld.local.v4.u32 	{%r443, %r444, %r445, %r446}, [%rd94+-64];
	mov.b64 	%rd95, {%r445, %r446};
	xor.b32  	%r447, %r442, %r445;
	xor.b32  	%r448, %r447, %r443;
	shf.l.wrap.b32 	%r449, %r448, %r448, 1;
	ld.local.u32 	%r450, [%rd94+-8];
	xor.b32  	%r451, %r441, %r450;
	xor.b32  	%r452, %r451, %r446;
	xor.b32  	%r453, %r452, %r444;
	shf.l.wrap.b32 	%r454, %r453, %r453, 1;
	st.local.v2.u32 	[%rd94], {%r449, %r454};
	ld.local.u32 	%r455, [%rd94+-4];
	ld.local.u32 	%r456, [%rd94+-24];
	xor.b32  	%r457, %r456, %r455;
	ld.local.u32 	%r458, [%rd94+-48];
	xor.b32  	%r459, %r457, %r458;
	cvt.u32.u64 	%r460, %rd95;
	xor.b32  	%r461, %r459, %r460;
	shf.l.wrap.b32 	%r462, %r461, %r461, 1;
	st.local.u32 	[%rd94+8], %r462;
	ld.local.u32 	%r463, [%rd94+-20];
	ld.local.u32 	%r464, [%rd94+-44];
	xor.b32  	%r465, %r463, %r464;
	{ .reg .b32 tmp; mov.b64 {tmp, %r466}, %rd95; }
	xor.b32  	%r467, %r465, %r466;
	xor.b32  	%r468, %r467, %r449;
	shf.l.wrap.b32 	%r469, %r468, %r468, 1;
	st.local.u32 	[%rd94+12], %r469;
	add.s32 	%r744, %r744, 4;
	setp.ne.s32 	%p20, %r744, 80;
	@%p20 bra 	$L__BB0_28;
	mov.b32 	%r745, 0;
	mov.u32 	%r746, %r794;
	mov.u32 	%r747, %r793;
	mov.u32 	%r748, %r792;
	mov.u32 	%r749, %r790;
	mov.u32 	%r750, %r791;
$L__BB0_30:
	setp.gt.u32 	%p21, %r745, 19;
	@%p21 bra 	$L__BB0_32;
	and.b32  	%r480, %r748, %r750;
	not.b32 	%r481, %r750;
	and.b32  	%r482, %r747, %r481;
	or.b32  	%r751, %r482, %r480;
	mov.b32 	%r752, 1518500249;
	bra.uni 	$L__BB0_37;
$L__BB0_32:
	setp.gt.u32 	%p22, %r745, 39;
	@%p22 bra 	$L__BB0_34;
	xor.b32  	%r478, %r748, %r750;
	xor.b32  	%r751, %r478, %r747;
	mov.b32 	%r752, 1859775393;
	bra.uni 	$L__BB0_37;
$L__BB0_34:
	setp.gt.u32 	%p23, %r745, 59;
	@%p23 bra 	$L__BB0_36;
	or.b32  	%r474, %r747, %r748;
	and.b32  	%r475, %r474, %r750;
	and.b32  	%r476, %r747, %r748;
	or.b32  	%r751, %r475, %r476;
	mov.b32 	%r752, -1894007588;
	bra.uni 	$L__BB0_37;
$L__BB0_36:
	xor.b32  	%r472, %r748, %r750;
	xor.b32  	%r751, %r472, %r747;
	mov.b32 	%r752, -899497514;
$L__BB0_37:
	shf.l.wrap.b32 	%r483, %r749, %r749, 5;
	mul.wide.u32 	%rd96, %r745, 4;
	add.s64 	%rd14, %rd2, %rd96;
	ld.local.u32 	%r484, [%rd14];
	add.s32 	%r485, %r746, %r483;
	add.s32 	%r486, %r485, %r751;
	add.s32 	%r487, %r486, %r752;
	add.s32 	%r53, %r487, %r484;
	shf.l.wrap.b32 	%r54, %r750, %r750, 30;
	setp.lt.u32 	%p24, %r745, 19;
	@%p24 bra 	$L__BB0_43;
	setp.lt.u32 	%p25, %r745, 39;
	@%p25 bra 	$L__BB0_42;
	setp.lt.u32 	%p26, %r745, 59;
	@%p26 bra 	$L__BB0_41;
	xor.b32  	%r489, %r54, %r749;
	xor.b32  	%r753, %r489, %r748;
	mov.b32 	%r754, -899497514;
	bra.uni 	$L__BB0_44;
$L__BB0_41:
	or.b32  	%r491, %r748, %r54;
	and.b32  	%r492, %r491, %r749;
	and.b32  	%r493, %r748, %r54;
	or.b32  	%r753, %r492, %r493;
	mov.b32 	%r754, -1894007588;
	bra.uni 	$L__BB0_44;
$L__BB0_42:
	xor.b32  	%r495, %r54, %r749;
	xor.b32  	%r753, %r495, %r748;
	mov.b32 	%r754, 1859775393;
	bra.uni 	$L__BB0_44;
$L__BB0_43:
	and.b32  	%r497, %r54, %r749;
	not.b32 	%r498, %r749;
	and.b32  	%r499, %r748, %r498;
	or.b32  	%r753, %r499, %r497;
	mov.b32 	%r754, 1518500249;
$L__BB0_44:
	shf.l.wrap.b32 	%r500, %r53, %r53, 5;
	ld.local.u32 	%r501, [%rd14+4];
	add.s32 	%r502, %r747, %r500;
	add.s32 	%r503, %r502, %r753;
	add.s32 	%r504, %r503, %r754;
	add.s32 	%r61, %r504, %r501;
	shf.l.wrap.b32 	%r746, %r749, %r749, 30;
	setp.lt.u32 	%p27, %r745, 18;
	@%p27 bra 	$L__BB0_50;
	setp.lt.u32 	%p28, %r745, 38;
	@%p28 bra 	$L__BB0_49;
	setp.lt.u32 	%p29, %r745, 58;
	@%p29 bra 	$L__BB0_48;
	xor.b32  	%r506, %r746, %r53;
	xor.b32  	%r755, %r506, %r54;
	mov.b32 	%r756, -899497514;
	bra.uni 	$L__BB0_51;
$L__BB0_48:
	or.b32  	%r508, %r54, %r746;
	and.b32  	%r509, %r508, %r53;
	and.b32  	%r510, %r54, %r746;
	or.b32  	%r755, %r509, %r510;
	mov.b32 	%r756, -1894007588;
	bra.uni 	$L__BB0_51;
$L__BB0_49:
	xor.b32  	%r512, %r746, %r53;
	xor.b32  	%r755, %r512, %r54;
	mov.b32 	%r756, 1859775393;
	bra.uni 	$L__BB0_51;
$L__BB0_50:
	and.b32  	%r514, %r746, %r53;
	not.b32 	%r515, %r53;
	and.b32  	%r516, %r54, %r515;
	or.b32  	%r755, %r516, %r514;
	mov.b32 	%r756, 1518500249;
$L__BB0_51:
	shf.l.wrap.b32 	%r517, %r61, %r61, 5;
	ld.local.u32 	%r518, [%rd14+8];
	add.s32 	%r519, %r748, %r517;
	add.s32 	%r520, %r519, %r755;
	add.s32 	%r521, %r520, %r756;
	add.s32 	%r750, %r521, %r518;
	shf.l.wrap.b32 	%r747, %r53, %r53, 30;
	setp.lt.u32 	%p30, %r745, 17;
	@%p30 bra 	$L__BB0_57;
	setp.lt.u32 	%p31, %r745, 37;
	@%p31 bra 	$L__BB0_56;
	setp.lt.u32 	%p32, %r745, 57;
	@%p32 bra 	$L__BB0_55;
	xor.b32  	%r523, %r747, %r61;
	xor.b32  	%r757, %r523, %r746;
	mov.b32 	%r758, -899497514;
	bra.uni 	$L__BB0_58;
$L__BB0_55:
	or.b32  	%r525, %r746, %r747;
	and.b32  	%r526, %r525, %r61;
	and.b32  	%r527, %r746, %r747;
	or.b32  	%r757, %r526, %r527;
	mov.b32 	%r758, -1894007588;
	bra.uni 	$L__BB0_58;
$L__BB0_56:
	xor.b32  	%r529, %r747, %r61;
	xor.b32  	%r757, %r529, %r746;
	mov.b32 	%r758, 1859775393;
	bra.uni 	$L__BB0_58;
$L__BB0_57:
	and.b32  	%r531, %r747, %r61;
	not.b32 	%r532, %r61;
	and.b32  	%r533, %r746, %r532;
	or.b32  	%r757, %r533, %r531;
	mov.b32 	%r758, 1518500249;
$L__BB0_58:
	shf.l.wrap.b32 	%r534, %r750, %r750, 5;
	ld.local.u32 	%r535, [%rd14+12];
	add.s32 	%r536, %r54, %r534;
	add.s32 	%r537, %r536, %r757;
	add.s32 	%r538, %r537, %r758;
	add.s32 	%r749, %r538, %r535;
	shf.l.wrap.b32 	%r748, %r61, %r61, 30;
	add.s32 	%r745, %r745, 4;
	setp.ne.s32 	%p33, %r745, 80;
	@%p33 bra 	$L__BB0_30;
	add.s32 	%r790, %r749, %r790;
	add.s32 	%r791, %r750, %r791;
	add.s32 	%r792, %r748, %r792;
	add.s32 	%r793, %r747, %r793;
	add.s32 	%r794, %r746, %r794;
	add.s32 	%r742, %r764, 64;
	add.s32 	%r539, %r736, %r730;
	setp.le.u32 	%p34, %r742, %r539;
	mov.u32 	%r743, %r764;
	@%p34 bra 	$L__BB0_27;
$L__BB0_60:
	add.s32 	%r92, %r736, %r730;
	sub.s32 	%r93, %r92, %r764;
	shr.u32 	%r540, %r764, 6;
	add.s32 	%r541, %r92, 72;
	shr.u32 	%r542, %r541, 6;
	sub.s32 	%r94, %r542, %r540;
	setp.lt.s32 	%p35, %r94, 1;
	@%p35 bra 	$L__BB0_108;
	shr.s32 	%r544, %r93, 31;
	shr.u32 	%r545, %r544, 30;
	add.s32 	%r546, %r93, %r545;
	shr.s32 	%r95, %r546, 2;
	and.b32  	%r547, %r546, 536870908;
	sub.s32 	%r548, %r93, %r547;
	shl.b32 	%r549, %r548, 3;
	sub.s32 	%r550, 24, %r549;
	mov.b32 	%r551, 128;
	shl.b32 	%r96, %r551, %r550;
	shr.u32 	%r97, %r92, 29;
	and.b32  	%r98, %r92, 3;
	sub.s32 	%r99, %r764, %r92;
	add.s32 	%r552, %r764, %r98;
	sub.s32 	%r553, %r552, %r730;
	sub.s32 	%r100, %r553, %r736;
	mov.b32 	%r770, 0;
	cvt.u64.u32 	%rd15, %r764;
	add.s64 	%rd97, %rd15, %rd3;
	add.s64 	%rd16, %rd97, 3;
$L__BB0_62:
	mov.b32 	%r554, 0;
	st.local.v4.u32 	[%rd4], {%r554, %r554, %r554, %r554};
	st.local.v4.u32 	[%rd4+16], {%r554, %r554, %r554, %r554};
	st.local.v4.u32 	[%rd4+32], {%r554, %r554, %r554, %r554};
	st.local.v4.u32 	[%rd4+48], {%r554, %r554, %r554, %r554};
	setp.ne.s32 	%p36, %r770, 0;
	@%p36 bra 	$L__BB0_72;
	setp.lt.s32 	%p37, %r93, 1;
	@%p37 bra 	$L__BB0_71;
	setp.gt.u32 	%p38, %r99, -4;
	mov.b32 	%r772, 0;
	@%p38 bra 	$L__BB0_67;
	mov.u64 	%rd122, %rd16;
	mov.u64 	%rd123, %rd4;
	mov.u32 	%r771, %r100;
$L__BB0_66:
	sub.s32 	%r772, %r93, %r98;
	ld.local.u8 	%r556, [%rd122+-3];
	shl.b32 	%r557, %r556, 24;
	ld.local.u32 	%r558, [%rd123];
	or.b32  	%r559, %r557, %r558;
	ld.local.u8 	%r560, [%rd122+-2];
	shl.b32 	%r561, %r560, 16;
	or.b32  	%r562, %r561, %r559;
	ld.local.u8 	%rs66, [%rd122+-1];
	mul.wide.u16 	%r563, %rs66, 256;
	or.b32  	%r564, %r563, %r562;
	ld.local.u8 	%r565, [%rd122];
	or.b32  	%r566, %r564, %r565;
	st.local.u32 	[%rd123], %r566;
	add.s32 	%r771, %r771, 4;
	add.s64 	%rd123, %rd123, 4;
	add.s64 	%rd122, %rd122, 4;
	setp.ne.s32 	%p39, %r771, 0;
	@%p39 bra 	$L__BB0_66;
$L__BB0_67:
	setp.eq.s32 	%p40, %r98, 0;
	@%p40 bra 	$L__BB0_71;
	setp.eq.s32 	%p41, %r98, 1;
	add.s32 	%r567, %r772, %r764;
	cvt.u64.u32 	%rd98, %r567;
	add.s64 	%rd99, %rd3, %rd98;
	ld.local.u8 	%r568, [%rd99];
	shl.b32 	%r569, %r772, 3;
	not.b32 	%r570, %r569;
	and.b32  	%r571, %r570, 24;
	shl.b32 	%r572, %r568, %r571;
	and.b32  	%r573, %r772, -4;
	cvt.u64.u32 	%rd100, %r573;
	add.s64 	%rd101, %rd4, %rd100;
	ld.local.u32 	%r574, [%rd101];
	or.b32  	%r575, %r572, %r574;
	st.local.u32 	[%rd101], %r575;
	@%p41 bra 	$L__BB0_71;
	setp.eq.s32 	%p42, %r98, 2;
	add.s32 	%r576, %r772, 1;
	cvt.u64.u32 	%rd102, %r772;
	add.s64 	%rd103, %rd102, %rd15;
	add.s64 	%rd21, %rd3, %rd103;
	ld.local.u8 	%r577, [%rd21+1];
	shl.b32 	%r578, %r576, 3;
	not.b32 	%r579, %r578;
	and.b32  	%r580, %r579, 24;
	shl.b32 	%r581, %r577, %r580;
	and.b32  	%r582, %r576, -4;
	cvt.u64.u32 	%rd104, %r582;
	add.s64 	%rd105, %rd4, %rd104;
	ld.local.u32 	%r583, [%rd105];
	or.b32  	%r584, %r581, %r583;
	st.local.u32 	[%rd105], %r584;
	@%p42 bra 	$L__BB0_71;
	add.s32 	%r585, %r772, 2;
	ld.local.u8 	%r586, [%rd21+2];
	shl.b32 	%r587, %r585, 3;
	not.b32 	%r588, %r587;
	and.b32  	%r589, %r588, 24;
	shl.b32 	%r590, %r586, %r589;
	and.b32  	%r591, %r585, -4;
	cvt.u64.u32 	%rd106, %r591;
	add.s64 	%rd107, %rd4, %rd106;
	ld.local.u32 	%r592, [%rd107];
	or.b32  	%r593, %r590, %r592;
	st.local.u32 	[%rd107], %r593;
$L__BB0_71:
	mul.wide.s32 	%rd108, %r95, 4;
	add.s64 	%rd109, %rd4, %rd108;
	ld.local.u32 	%r594, [%rd109];
	or.b32  	%r595, %r594, %r96;
	st.local.u32 	[%rd109], %r595;
$L__BB0_72:
	add.s32 	%r596, %r94, -1;
	setp.eq.s32 	%p43, %r770, %r596;
	@%p43 bra 	$L__BB0_74;
	ld.local.v2.u32 	{%r774, %r773}, [%rd4+56];
	bra.uni 	$L__BB0_75;
$L__BB0_74:
	st.local.v2.u32 	[%rd4+56], {%r97, %r31};
	mov.u32 	%r773, %r31;
	mov.u32 	%r774, %r97;
$L__BB0_75:
	ld.local.v4.u32 	{%r598, %r599, %r600, %r601}, [%rd4];
	st.local.v4.u32 	[%rd2], {%r598, %r599, %r600, %r601};
	ld.local.v4.u32 	{%r602, %r603, %r604, %r605}, [%rd4+16];
	st.local.v4.u32 	[%rd2+16], {%r602, %r603, %r604, %r605};
	ld.local.v4.u32 	{%r606, %r607, %r608, %r609}, [%rd4+32];
	st.local.v4.u32 	[%rd2+32], {%r606, %r607, %r608, %r609};
	ld.local.v2.u32 	{%r610, %r611}, [%rd4+48];
	st.local.v4.u32 	[%rd2+48], {%r610, %r611, %r774, %r773};
	mov.b32 	%r775, 16;
$L__BB0_76:
	mul.wide.u32 	%rd110, %r775, 4;
	add.s64 	%rd111, %rd2, %rd110;
	ld.local.u32 	%r612, [%rd111+-12];
	ld.local.v2.u32 	{%r613, %r614}, [%rd111+-32];
	xor.b32  	%r615, %r613, %r612;
	ld.local.v4.u32 	{%r616, %r617, %r618, %r619}, [%rd111+-64];
	mov.b64 	%rd112, {%r618, %r619};
	xor.b32  	%r620, %r615, %r618;
	xor.b32  	%r621, %r620, %r616;
	shf.l.wrap.b32 	%r622, %r621, %r621, 1;
	ld.local.u32 	%r623, [%rd111+-8];
	xor.b32  	%r624, %r614, %r623;
	xor.b32  	%r625, %r624, %r619;
	xor.b32  	%r626, %r625, %r617;
	shf.l.wrap.b32 	%r627, %r626, %r626, 1;
	st.local.v2.u32 	[%rd111], {%r622, %r627};
	ld.local.u32 	%r628, [%rd111+-4];
	ld.local.u32 	%r629, [%rd111+-24];
	xor.b32  	%r630, %r629, %r628;
	ld.local.u32 	%r631, [%rd111+-48];
	xor.b32  	%r632, %r630, %r631;
	cvt.u32.u64 	%r633, %rd112;
	xor.b32  	%r634, %r632, %r633;
	shf.l.wrap.b32 	%r635, %r634, %r634, 1;
	st.local.u32 	[%rd111+8], %r635;
	ld.local.u32 	%r636, [%rd111+-20];
	ld.local.u32 	%r637, [%rd111+-44];
	xor.b32  	%r638, %r636, %r637;
	{ .reg .b32 tmp; mov.b64 {tmp, %r639}, %rd112; }
	xor.b32  	%r640, %r638, %r639;
	xor.b32  	%r641, %r640, %r622;
	shf.l.wrap.b32 	%r642, %r641, %r641, 1;
	st.local.u32 	[%rd111+12], %r642;
	add.s32 	%r775, %r775, 4;
	setp.ne.s32 	%p44, %r775, 80;
	@%p44 bra 	$L__BB0_76;
	mov.b32 	%r776, 0;
	mov.u32 	%r777, %r794;
	mov.u32 	%r778, %r793;
	mov.u32 	%r779, %r792;
	mov.u32 	%r780, %r790;
	mov.u32 	%r781, %r791;
$L__BB0_78:
	setp.gt.u32 	%p45, %r776, 19;
	@%p45 bra 	$L__BB0_80;
	and.b32  	%r653, %r779, %r781;
	not.b32 	%r654, %r781;
	and.b32  	%r655, %r778, %r654;
	or.b32  	%r782, %r655, %r653;
	mov.b32 	%r783, 1518500249;
	bra.uni 	$L__BB0_85;
$L__BB0_80:
	setp.gt.u32 	%p46, %r776, 39;
	@%p46 bra 	$L__BB0_82;
	xor.b32  	%r651, %r779, %r781;
	xor.b32  	%r782, %r651, %r778;
	mov.b32 	%r783, 1859775393;
	bra.uni 	$L__BB0_85;
$L__BB0_82:
	setp.gt.u32 	%p47, %r776, 59;
	@%p47 bra 	$L__BB0_84;
	or.b32  	%r647, %r778, %r779;
	and.b32  	%r648, %r647, %r781;
	and.b32  	%r649, %r778, %r779;
	or.b32  	%r782, %r648, %r649;
	mov.b32 	%r783, -1894007588;
	bra.uni 	$L__BB0_85;
$L__BB0_84:
	xor.b32  	%r645, %r779, %r781;
	xor.b32  	%r782, %r645, %r778;
	mov.b32 	%r783, -899497514;
$L__BB0_85:
	shf.l.wrap.b32 	%r656, %r780, %r780, 5;
	mul.wide.u32 	%rd113, %r776, 4;
	add.s64 	%rd22, %rd2, %rd113;
	ld.local.u32 	%r657, [%rd22];
	add.s32 	%r658, %r777, %r656;
	add.s32 	%r659, %r658, %r782;
	add.s32 	%r660, %r659, %r783;
	add.s32 	%r129, %r660, %r657;
	shf.l.wrap.b32 	%r130, %r781, %r781, 30;
	setp.lt.u32 	%p48, %r776, 19;
	@%p48 bra 	$L__BB0_91;
	setp.lt.u32 	%p49, %r776, 39;
	@%p49 bra 	$L__BB0_90;
	setp.lt.u32 	%p50, %r776, 59;
	@%p50 bra 	$L__BB0_89;
	xor.b32  	%r662, %r130, %r780;
	xor.b32  	%r784, %r662, %r779;
	mov.b32 	%r785, -899497514;
	bra.uni 	$L__BB0_92;
$L__BB0_89:
	or.b32  	%r664, %r779, %r130;
	and.b32  	%r665, %r664, %r780;
	and.b32  	%r666, %r779, %r130;
	or.b32  	%r784, %r665, %r666;
	mov.b32 	%r785, -1894007588;
	bra.uni 	$L__BB0_92;
$L__BB0_90:
	xor.b32  	%r668, %r130, %r780;
	xor.b32  	%r784, %r668, %r779;
	mov.b32 	%r785, 1859775393;
	bra.uni 	$L__BB0_92;
$L__BB0_91:
	and.b32  	%r670, %r130, %r780;
	not.b32 	%r671, %r780;
	and.b32  	%r672, %r779, %r671;
	or.b32  	%r784, %r672, %r670;
	mov.b32 	%r785, 1518500249;
$L__BB0_92:
	shf.l.wrap.b32 	%r673, %r129, %r129, 5;
	ld.local.u32 	%r674, [%rd22+4];
	add.s32 	%r675, %r778, %r673;
	add.s32 	%r676, %r675, %r784;
	add.s32 	%r677, %r676, %r785;
	add.s32 	%r137, %r677, %r674;
	shf.l.wrap.b32 	%r777, %r780, %r780, 30;
	setp.lt.u32 	%p51, %r776, 18;
	@%p51 bra 	$L__BB0_98;
	setp.lt.u32 	%p52, %r776, 38;
	@%p52 bra 	$L__BB0_97;
	setp.lt.u32 	%p53, %r776, 58;
	@%p53 bra 	$L__BB0_96;
	xor.b32  	%r679, %r777, %r129;
	xor.b32  	%r786, %r679, %r130;
	mov.b32 	%r787, -899497514;
	bra.uni 	$L__BB0_99;
$L__BB0_96:
	or.b32  	%r681, %r130, %r777;
	and.b32  	%r682, %r681, %r129;
	and.b32  	%r683, %r130, %r777;
	or.b32  	%r786, %r682, %r683;
	mov.b32 	%r787, -1894007588;
	bra.uni 	$L__BB0_99;
$L__BB0_97:
	xor.b32  	%r685, %r777, %r129;
	xor.b32  	%r786, %r685, %r130;
	mov.b32 	%r787, 1859775393;
	bra.uni 	$L__BB0_99;
$L__BB0_98:
	and.b32  	%r687, %r777, %r129;
	not.b32 	%r688, %r129;
	and.b32  	%r689, %r130, %r688;
	or.b32  	%r786, %r689, %r687;
	mov.b32 	%r787, 1518500249;
$L__BB0_99:
	shf.l.wrap.b32 	%r690, %r137, %r137, 5;
	ld.local.u32 	%r691, [%rd22+8];
	add.s32 	%r692, %r779, %r690;
	add.s32 	%r693, %r692, %r786;
	add.s32 	%r694, %r693, %r787;
	add.s32 	%r781, %r694, %r691;
	shf.l.wrap.b32 	%r778, %r129, %r129, 30;
	setp.lt.u32 	%p54, %r776, 17;
	@%p54 bra 	$L__BB0_105;
	setp.lt.u32 	%p55, %r776, 37;
	@%p55 bra 	$L__BB0_104;
	setp.lt.u32 	%p56, %r776, 57;
	@%p56 bra 	$L__BB0_103;
	xor.b32  	%r696, %r778, %r137;
	xor.b32  	%r788, %r696, %r777;
	mov.b32 	%r789, -899497514;
	bra.uni 	$L__BB0_106;
$L__BB0_103:
	or.b32  	%r698, %r777, %r778;
	and.b32  	%r699, %r698, %r137;
	and.b32  	%r700, %r777, %r778;
	or.b32  	%r788, %r699, %r700;
	mov.b32 	%r789, -1894007588;
	bra.uni 	$L__BB0_106;
$L__BB0_104:
	xor.b32  	%r702, %r778, %r137;
	xor.b32  	%r788, %r702, %r777;
	mov.b32 	%r789, 1859775393;
	bra.uni 	$L__BB0_106;
$L__BB0_105:
	and.b32  	%r704, %r778, %r137;
	not.b32 	%r705, %r137;
	and.b32  	%r706, %r777, %r705;
	or.b32  	%r788, %r706, %r704;
	mov.b32 	%r789, 1518500249;
$L__BB0_106:
	shf.l.wrap.b32 	%r707, %r781, %r781, 5;
	ld.local.u32 	%r708, [%rd22+12];
	add.s32 	%r709, %r130, %r707;
	add.s32 	%r710, %r709, %r788;
	add.s32 	%r711, %r710, %r789;
	add.s32 	%r780, %r711, %r708;
	shf.l.wrap.b32 	%r779, %r137, %r137, 30;
	add.s32 	%r776, %r776, 4;
	setp.ne.s32 	%p57, %r776, 80;
	@%p57 bra 	$L__BB0_78;
	add.s32 	%r790, %r780, %r790;
	add.s32 	%r791, %r781, %r791;
	add.s32 	%r792, %r779, %r792;
	add.s32 	%r793, %r778, %r793;
	add.s32 	%r794, %r777, %r794;
	add.s32 	%r770, %r770, 1;
	setp.ne.s32 	%p58, %r770, %r94;
	@%p58 bra 	$L__BB0_62;
$L__BB0_108:
	shr.u32 	%r795, %r790, 24;
	setp.gt.u32 	%p59, %r790, 16777215;
	mov.b16 	%rs95, 0;
	@%p59 bra 	$L__BB0_128;
	shr.u32 	%r795, %r790, 16;
	setp.gt.u32 	%p60, %r790, 65535;
	mov.b16 	%rs95, 8;
	@%p60 bra 	$L__BB0_128;
	shr.u32 	%r795, %r790, 8;
	setp.gt.u32 	%p61, %r790, 255;
	mov.b16 	%rs95, 16;
	@%p61 bra 	$L__BB0_128;
	setp.ne.s32 	%p62, %r790, 0;
	mov.b16 	%rs95, 24;
	mov.u32 	%r795, %r790;
	@%p62 bra 	$L__BB0_128;
	shr.u32 	%r795, %r791, 24;
	setp.gt.u32 	%p63, %r791, 16777215;
	mov.b16 	%rs95, 32;
	@%p63 bra 	$L__BB0_128;
	shr.u32 	%r795, %r791, 16;
	setp.gt.u32 	%p64, %r791, 65535;
	mov.b16 	%rs95, 40;
	@%p64 bra 	$L__BB0_128;
	shr.u32 	%r795, %r791, 8;
	setp.gt.u32 	%p65, %r791, 255;
	mov.b16 	%rs95, 48;
	@%p65 bra 	$L__BB0_128;
	setp.ne.s32 	%p66, %r791, 0;
	mov.b16 	%rs95, 56;
	mov.u32 	%r795, %r791;
	@%p66 bra 	$L__BB0_128;
	shr.u32 	%r795, %r792, 24;
	setp.gt.u32 	%p67, %r792, 16777215;
	mov.b16 	%rs95, 64;
	@%p67 bra 	$L__BB0_128;
	shr.u32 	%r795, %r792, 16;
	setp.gt.u32 	%p68, %r792, 65535;
	mov.b16 	%rs95, 72;
	@%p68 bra 	$L__BB0_128;
	shr.u32 	%r795, %r792, 8;
	setp.gt.u32 	%p69, %r792, 255;
	mov.b16 	%rs95, 80;
	@%p69 bra 	$L__BB0_128;
	setp.ne.s32 	%p70, %r792, 0;
	mov.b16 	%rs95, 88;
	mov.u32 	%r795, %r792;
	@%p70 bra 	$L__BB0_128;
	shr.u32 	%r795, %r793, 24;
	setp.gt.u32 	%p71, %r793, 16777215;
	mov.b16 	%rs95, 96;
	@%p71 bra 	$L__BB0_128;
	shr.u32 	%r795, %r793, 16;
	setp.gt.u32 	%p72, %r793, 65535;
	mov.b16 	%rs95, 104;
	@%p72 bra 	$L__BB0_128;
	shr.u32 	%r795, %r793, 8;
	setp.gt.u32 	%p73, %r793, 255;
	mov.b16 	%rs95, 112;
	@%p73 bra 	$L__BB0_128;
	setp.ne.s32 	%p74, %r793, 0;
	mov.b16 	%rs95, 120;
	mov.u32 	%r795, %r793;
	@%p74 bra 	$L__BB0_128;
	shr.u32 	%r795, %r794, 24;
	setp.gt.u32 	%p75, %r794, 16777215;
	mov.b16 	%rs95, 128;
	@%p75 bra 	$L__BB0_128;
	shr.u32 	%r795, %r794, 16;
	setp.gt.u32 	%p76, %r794, 65535;
	mov.b16 	%rs95, 136;
	@%p76 bra 	$L__BB0_128;
	shr.u32 	%r795, %r794, 8;
	setp.gt.u32 	%p77, %r794, 255;
	mov.b16 	%rs95, 144;
	@%p77 bra 	$L__BB0_128;
	setp.eq.s32 	%p78, %r794, 0;
	mov.b16 	%rs95, 152;
	mov.b16 	%rs97, 160;
	mov.u32 	%r795, %r794;
	@%p78 bra 	$L__BB0_137;
$L__BB0_128:
	and.b32  	%r712, %r795, 1;
	setp.eq.b32 	%p79, %r712, 1;
	mov.b16 	%rs96, 0;
	@%p79 bra 	$L__BB0_136;
	and.b32  	%r713, %r795, 2;
	setp.ne.s32 	%p80, %r713, 0;
	mov.b16 	%rs96, 1;
	@%p80 bra 	$L__BB0_136;
	and.b32  	%r714, %r795, 4;
	setp.ne.s32 	%p81, %r714, 0;
	mov.b16 	%rs96, 2;
	@%p81 bra 	$L__BB0_136;
	and.b32  	%r715, %r795, 8;
	setp.ne.s32 	%p82, %r715, 0;
	mov.b16 	%rs96, 3;
	@%p82 bra 	$L__BB0_136;
	and.b32  	%r716, %r795, 16;
	setp.ne.s32 	%p83, %r716, 0;
	mov.b16 	%rs96, 4;
	@%p83 bra 	$L__BB0_136;
	and.b32  	%r717, %r795, 32;
	setp.ne.s32 	%p84, %r717, 0;
	mov.b16 	%rs96, 5;
	@%p84 bra 	$L__BB0_136;
	and.b32  	%r718, %r795, 64;
	setp.ne.s32 	%p85, %r718, 0;
	mov.b16 	%rs96, 6;
	@%p85 bra 	$L__BB0_136;
	and.b32  	%r719, %r795, 128;
	setp.eq.s32 	%p86, %r719, 0;
	selp.b16 	%rs96, 8, 7, %p86;
$L__BB0_136:
	add.s16 	%rs97, %rs96, %rs95;
$L__BB0_137:
	ld.param.u64 	%rd117, [sha1_security_level_optimized_param_4];
	cvta.to.global.u64 	%rd114, %rd117;
	mov.u32 	%r720, %ctaid.x;
	mov.u32 	%r721, %ntid.x;
	mov.u32 	%r722, %tid.x;
	mad.lo.s32 	%r723, %r720, %r721, %r722;
	cvt.s64.s32 	%rd115, %r723;
	add.s64 	%rd116, %rd114, %rd115;
	st.global.u8 	[%rd116], %rs97;
$L__BB0_138:
	ret;
$L__BB0_139:
	mov.b16 	%rs33, 48;
	st.local.u8 	[%rd6], %rs33;
	mov.b32 	%r736, 1;
	bra.uni 	$L__BB0_25;

}


// ===== COMPILED SASS (sm_100) =====

	.target	sm_100

	.elftype	@"ET_EXEC"


//--------------------- .note.nv.tkinfo           --------------------------
	.section	.note.nv.tkinfo,"",@"SHT_NOTE"
	.sectionflags	@"SHF_NOTE_NV_TKINFO"
	.tkinfo
        /*0018*/ 	.word	0x00000002
        /*0030*/ 	.string	""
        /*0030*/ 	.string	"ptxas"
        /*0030*/ 	.string	"Cuda compilation tools, release 13.0, V13.0.88"
        /*0030*/ 	.string	"Build cuda_13.0.r13.0/compiler.36424714_0"
        /*0030*/ 	.string	"-arch sm_100 -m 64 "



//--------------------- .note.nv.cuinfo           --------------------------
	.section	.note.nv.cuinfo,"",@"SHT_NOTE"
	.sectionflags	@"SHF_NOTE_NV_CUINFO"
        /*0018*/ 	.short	0x0002
        /*001a*/ 	.short	0x0064
        /*001c*/ 	.short	0x0082
	.zero		2


//--------------------- .nv.info                  --------------------------
	.section	.nv.info,"",@"SHT_CUDA_INFO"
	.align	4


	//----- nvinfo : EIATTR_REGCOUNT
	.align		4
        /*0000*/ 	.byte	0x04, 0x2f
        /*0002*/ 	.short	(.L_1 - .L_0)
	.align		4
.L_0:
        /*0004*/ 	.word	index@(sha1_security_level_optimized)
        /*0008*/ 	.word	0x00000028


	//----- nvinfo : EIATTR_FRAME_SIZE
	.align		4
.L_1:
        /*000c*/ 	.byte	0x04, 0x11
        /*000e*/ 	.short	(.L_3 - .L_2)
	.align		4
.L_2:
        /*0010*/ 	.word	index@(sha1_security_level_optimized)
        /*0014*/ 	.word	0x00000280


	//----- nvinfo : EIATTR_MIN_STACK_SIZE
	.align		4
.L_3:
        /*0018*/ 	.byte	0x04, 0x12
        /*001a*/ 	.short	(.L_5 - .L_4)
	.align		4
.L_4:
        /*001c*/ 	.word	index@(sha1_security_level_optimized)
        /*0020*/ 	.word	0x00000280
.L_5:


//--------------------- .nv.compat                --------------------------
	.section	.nv.compat,"",@"SHT_CUDA_COMPAT_INFO"
	.align	4
        /*0000*/ 	.byte	0x02, 0x09, 0x00, 0x00, 0x02, 0x02, 0x01, 0x00, 0x02, 0x05, 0x05, 0x00, 0x03, 0x07, 0x01, 0x01
        /*0010*/ 	.byte	0x02, 0x03, 0x00, 0x00, 0x02, 0x06, 0x01, 0x00, 0x04, 0x0b, 0x08, 0x00, 0x09, 0x00, 0x00, 0x00
        /*0020*/ 	.byte	0x00, 0x00, 0x00, 0x00


//--------------------- .nv.info.sha1_security_level_optimized --------------------------
	.section	.nv.info.sha1_security_level_optimized,"",@"SHT_CUDA_INFO"
	.sectionflags	@""
	.align	4


	//----- nvinfo : EIATTR_CUDA_API_VERSION
	.align		4
        /*0000*/ 	.byte	0x04, 0x37
        /*0002*/ 	.short	(.L_7 - .L_6)
.L_6:
        /*0004*/ 	.word	0x00000082


	//----- nvinfo : EIATTR_KPARAM_INFO
	.align		4
.L_7:
        /*0008*/ 	.byte	0x04, 0x17
        /*000a*/ 	.short	(.L_9 - .L_8)
.L_8:
        /*000c*/ 	.word	0x00000000
        /*0010*/ 	.short	0x0004
        /*0012*/ 	.short	0x0020
        /*0014*/ 	.byte	0x00, 0xf5, 0x21, 0x00


	//----- nvinfo : EIATTR_KPARAM_INFO
	.align		4
.L_9:
        /*0018*/ 	.byte	0x04, 0x17
        /*001a*/ 	.short	(.L_11 - .L_10)
.L_10:
        /*001c*/ 	.word	0x00000000
        /*0020*/ 	.short	0x0003
        /*0022*/ 	.short	0x0018
        /*0024*/ 	.byte	0x00, 0xf0, 0x11, 0x00


	//----- nvinfo : EIATTR_KPARAM_INFO
	.align		4
.L_11:
        /*0028*/ 	.byte	0x04, 0x17
        /*002a*/ 	.short	(.L_13 - .L_12)
.L_12:
        /*002c*/ 	.word	0x00000000
        /*0030*/ 	.short	0x0002
        /*0032*/ 	.short	0x0010
        /*0034*/ 	.byte	0x00, 0xf0, 0x21, 0x00


	//----- nvinfo : EIATTR_KPARAM_INFO
	.align		4
.L_13:
        /*0038*/ 	.byte	0x04, 0x17
        /*003a*/ 	.short	(.L_15 - .L_14)
.L_14:
        /*003c*/ 	.word	0x00000000
        /*0040*/ 	.short	0x0001
        /*0042*/ 	.short	0x0008
        /*0044*/ 	.byte	0x00, 0xf0, 0x11, 0x00


	//----- nvinfo : EIATTR_KPARAM_INFO
	.align		4
.L_15:
        /*0048*/ 	.byte	0x04, 0x17
        /*004a*/ 	.short	(.L_17 - .L_16)
.L_16:
        /*004c*/ 	.word	0x00000000
        /*0050*/ 	.short	0x0000
        /*0052*/ 	.short	0x0000
        /*0054*/ 	.byte	0x00, 0xf5, 0x21, 0x00


	//----- nvinfo : EIATTR_SPARSE_MMA_MASK
	.align		4
.L_17:
        /*0058*/ 	.byte	0x03, 0x50
        /*005a*/ 	.short	0x0000


	//----- nvinfo : EIATTR_MAXREG_COUNT
	.align		4
        /*005c*/ 	.byte	0x03, 0x1b
        /*005e*/ 	.short	0x00ff


	//----- nvinfo : EIATTR_MERCURY_ISA_VERSION
	.align		4
        /*0060*/ 	.byte	0x03, 0x5f
        /*0062*/ 	.short	0x0101


	//----- nvinfo : EIATTR_VRC_CTA_INIT_COUNT
	.align		4
        /*0064*/ 	.byte	0x02, 0x4a
	.zero		1
	.zero		1


	//----- nvinfo : EIATTR_EXIT_INSTR_OFFSETS
	.align		4
        /*0068*/ 	.byte	0x04, 0x1c
        /*006a*/ 	.short	(.L_19 - .L_18)


	//   ....[0]....
.L_18:
        /*006c*/ 	.word	0x00000080


	//   ....[1]....
        /*0070*/ 	.word	0x00005150


	//----- nvinfo : EIATTR_CRS_STACK_SIZE
	.align		4
.L_19:
        /*0074*/ 	.byte	0x04, 0x1e
        /*0076*/ 	.short	(.L_21 - .L_20)
.L_20:
        /*0078*/ 	.word	0x00000000


	//----- nvinfo : EIATTR_CBANK_PARAM_SIZE
	.align		4
.L_21:
        /*007c*/ 	.byte	0x03, 0x19
        /*007e*/ 	.short	0x0028


	//----- nvinfo : EIATTR_PARAM_CBANK
	.align		4
        /*0080*/ 	.byte	0x04, 0x0a
        /*0082*/ 	.short	(.L_23 - .L_22)
	.align		4
.L_22:
        /*0084*/ 	.word	index@(.nv.constant0.sha1_security_level_optimized)
        /*0088*/ 	.short	0x0380
        /*008a*/ 	.short	0x0028


	//----- nvinfo : EIATTR_SW_WAR
	.align		4
.L_23:
        /*008c*/ 	.byte	0x04, 0x36
        /*008e*/ 	.short	(.L_25 - .L_24)
.L_24:
        /*0090*/ 	.word	0x00000008
.L_25:


//--------------------- .nv.callgraph             --------------------------
	.section	.nv.callgraph,"",@"SHT_CUDA_CALLGRAPH"
	.align	4
	.sectionentsize	8
	.align		4
        /*0000*/ 	.word	0x00000000
	.align		4
        /*0004*/ 	.word	0xffffffff
	.align		4
        /*0008*/ 	.word	0x00000000
	.align		4
        /*000c*/ 	.word	0xfffffffe
	.align		4
        /*0010*/ 	.word	0x00000000
	.align		4
        /*0014*/ 	.word	0xfffffffd
	.align		4
        /*0018*/ 	.word	0x00000000
	.align		4
        /*001c*/ 	.word	0xfffffffc


//--------------------- .text.sha1_security_level_optimized --------------------------
	.section	.text.sha1_security_level_optimized,"ax",@progbits
	.align	128
        .global         sha1_security_level_optimized
        .type           sha1_security_level_optimized,@function
        .size           sha1_security_level_optimized,(.L_x_66 - sha1_security_level_optimized)
        .other          sha1_security_level_optimized,@"STO_CUDA_ENTRY STV_DEFAULT"
sha1_security_level_optimized:
.text.sha1_security_level_optimized:
[----:B------:R-:W0:Y:S01]  /*0000*/  LDC R1, c[0x0][0x37c] ;  /* 0x0000df00ff017b82 */ /* 0x000e220000000800 */
[----:B------:R-:W1:Y:S07]  /*0010*/  S2R R0, SR_TID.X ;  /* 0x0000000000007919 */ /* 0x000e6e0000002100 */
[----:B------:R-:W1:Y:S01]  /*0020*/  S2UR UR4, SR_CTAID.X ;  /* 0x00000000000479c3 */ /* 0x000e620000002500 */
[----:B------:R-:W2:Y:S01]  /*0030*/  LDCU UR5, c[0x0][0x398] ;  /* 0x00007300ff0577ac */ /* 0x000ea20008000800 */
[----:B0-----:R-:W-:-:S06]  /*0040*/  VIADD R1, R1, 0xfffffd80 ;  /* 0xfffffd8001017836 */ /* 0x001fcc0000000000 */
[----:B------:R-:W1:Y:S02]  /*0050*/  LDC R7, c[0x0][0x360] ;  /* 0x0000d800ff077b82 */ /* 0x000e640000000800 */
[----:B-1----:R-:W-:-:S05]  /*0060*/  IMAD R7, R7, UR4, R0 ;  /* 0x0000000407077c24 */ /* 0x002fca000f8e0200 */
[----:B--2---:R-:W-:-:S13]  /*0070*/  ISETP.GE.AND P0, PT, R7, UR5, PT ;  /* 0x0000000507007c0c */ /* 0x004fda000bf06270 */
[----:B------:R-:W-:Y:S05]  /*0080*/  @P0 EXIT ;  /* 0x000000000000094d */ /* 0x000fea0003800000 */
[----:B------:R-:W0:Y:S01]  /*0090*/  LDCU UR5, c[0x0][0x388] ;  /* 0x00007100ff0577ac */ /* 0x000e220008000800 */
[----:B------:R-:W-:Y:S02]  /*00a0*/  IMAD.MOV.U32 R20, RZ, RZ, RZ ;  /* 0x000000ffff147224 */ /* 0x000fe400078e00ff */
[----:B------:R-:W-:Y:S01]  /*00b0*/  VIADD R25, R1, 0x180 ;  /* 0x0000018001197836 */ /* 0x000fe20000000000 */
[----:B------:R-:W1:Y:S01]  /*00c0*/  LDCU.64 UR6, c[0x0][0x390] ;  /* 0x00007200ff0677ac */ /* 0x000e620008000a00 */
[----:B------:R-:W2:Y:S01]  /*00d0*/  LDCU.64 UR8, c[0x0][0x358] ;  /* 0x00006b00ff0877ac */ /* 0x000ea20008000a00 */
[----:B0-----:R-:W-:Y:S01]  /*00e0*/  UISETP.GE.AND UP0, UPT, UR5, 0x1, UPT ;  /* 0x000000010500788c */ /* 0x001fe2000bf06270 */
[----:B-1----:R-:W-:-:S04]  /*00f0*/  IADD3 R16, P0, PT, R7, UR6, RZ ;  /* 0x0000000607107c10 */ /* 0x002fc8000ff1e0ff */
[----:B------:R-:W-:-:S04]  /*0100*/  LEA.HI.X.SX32 R7, R7, UR7, 0x1, P0 ;  /* 0x0000000707077c11 */ /* 0x000fc800080f0eff */
[----:B--2---:R-:W-:Y:S05]  /*0110*/  BRA.U !UP0, `(.L_x_0) ;  /* 0x0000000508947547 */ /* 0x004fea000b800000 */
[----:B------:R-:W0:Y:S01]  /*0120*/  LDC R20, c[0x0][0x388] ;  /* 0x0000e200ff147b82 */ /* 0x000e220000000800 */
[----:B------:R-:W-:Y:S01]  /*0130*/  UISETP.GE.U32.AND UP0, UPT, UR5, 0x10, UPT ;  /* 0x000000100500788c */ /* 0x000fe2000bf06070 */
[----:B------:R-:W-:Y:S01]  /*0140*/  IMAD.MOV.U32 R0, RZ, RZ, RZ ;  /* 0x000000ffff007224 */ /* 0x000fe200078e00ff */
[----:B------:R-:W-:-:S04]  /*0150*/  ULOP3.LUT UR4, UR5, 0xf, URZ, 0xc0, !UPT ;  /* 0x0000000f05047892 */ /* 0x000fc8000f8ec0ff */
[----:B------:R-:W-:-:S03]  /*0160*/  UISETP.NE.AND UP1, UPT, UR4, URZ, UPT ;  /* 0x000000ff0400728c */ /* 0x000fc6000bf25270 */
[----:B------:R-:W-:Y:S08]  /*0170*/  BRA.U !UP0, `(.L_x_1) ;  /* 0x00000001089c7547 */ /* 0x000ff0000b800000 */
[----:B------:R-:W-:Y:S01]  /*0180*/  ULOP3.LUT UR6, UR5, 0x7ffffff0, URZ, 0xc0, !UPT ;  /* 0x7ffffff005067892 */ /* 0x000fe2000f8ec0ff */
[----:B------:R-:W-:Y:S01]  /*0190*/  IMAD.MOV.U32 R2, RZ, RZ, RZ ;  /* 0x000000ffff027224 */ /* 0x000fe200078e00ff */
[----:B------:R-:W1:Y:S04]  /*01a0*/  LDCU.64 UR10, c[0x0][0x380] ;  /* 0x00007000ff0a77ac */ /* 0x000e680008000a00 */
[----:B------:R-:W-:-:S07]  /*01b0*/  IMAD.U32 R0, RZ, RZ, UR6 ;  /* 0x00000006ff007e24 */ /* 0x000fce000f8e00ff */
.L_x_2:
[----:B-1----:R-:W-:-:S05]  /*01c0*/  IADD3 R4, P0, PT, R2, UR10, RZ ;  /* 0x0000000a02047c10 */ /* 0x002fca000ff1e0ff */
[----:B------:R-:W-:-:S05]  /*01d0*/  IMAD.X R5, RZ, RZ, UR11, P0 ;  /* 0x0000000bff057e24 */ /* 0x000fca00080e06ff */
[----:B--2---:R-:W2:Y:S04]  /*01e0*/  LDG.E.U8 R21, desc[UR8][R4.64+0x7] ;  /* 0x0000070804157981 */ /* 0x004ea8000c1e1100 */
[----:B------:R-:W2:Y:S04]  /*01f0*/  LDG.E.U8 R24, desc[UR8][R4.64+0x6] ;  /* 0x0000060804187981 */ /* 0x000ea8000c1e1100 */
[----:B------:R-:W3:Y:S04]  /*0200*/  LDG.E.U8 R11, desc[UR8][R4.64+0x5] ;  /* 0x00000508040b7981 */ /* 0x000ee8000c1e1100 */
[----:B------:R-:W3:Y:S04]  /*0210*/  LDG.E.U8 R8, desc[UR8][R4.64+0x4] ;  /* 0x0000040804087981 */ /* 0x000ee8000c1e1100 */
[----:B------:R-:W4:Y:S04]  /*0220*/  LDG.E.U8 R6, desc[UR8][R4.64+0x3] ;  /* 0x0000030804067981 */ /* 0x000f28000c1e1100 */
[----:B------:R-:W4:Y:S04]  /*0230*/  LDG.E.U8 R9, desc[UR8][R4.64+0x2] ;  /* 0x0000020804097981 */ /* 0x000f28000c1e1100 */
[----:B------:R-:W5:Y:S04]  /*0240*/  LDG.E.U8 R3, desc[UR8][R4.64+0x1] ;  /* 0x0000010804037981 */ /* 0x000f68000c1e1100 */
        /* <DEDUP_REMOVED lines=8> */
[----:B------:R-:W5:Y:S01]  /*02d0*/  LDG.E.U8 R22, desc[UR8][R4.64+0x8] ;  /* 0x0000080804167981 */ /* 0x000f62000c1e1100 */
[----:B--2---:R-:W-:-:S02]  /*02e0*/  PRMT R21, R24, 0x3340, R21 ;  /* 0x0000334018157816 */ /* 0x004fc40000000015 */
[----:B---3--:R-:W-:Y:S02]  /*02f0*/  PRMT R8, R8, 0x3340, R11 ;  /* 0x0000334008087816 */ /* 0x008fe4000000000b */
[----:B----4-:R-:W-:Y:S02]  /*0300*/  PRMT R6, R9, 0x3340, R6 ;  /* 0x0000334009067816 */ /* 0x010fe40000000006 */
[----:B------:R-:W-:Y:S02]  /*0310*/  PRMT R9, R8, 0x5410, R21 ;  /* 0x0000541008097816 */ /* 0x000fe40000000015 */
[----:B-----5:R-:W-:-:S04]  /*0320*/  PRMT R3, R10, 0x3340, R3 ;  /* 0x000033400a037816 */ /* 0x020fc80000000003 */
[----:B------:R-:W-:Y:S02]  /*0330*/  PRMT R8, R3, 0x5410, R6 ;  /* 0x0000541003087816 */ /* 0x000fe40000000006 */
[----:B------:R-:W-:Y:S01]  /*0340*/  PRMT R12, R13, 0x3340, R12 ;  /* 0x000033400d0c7816 */ /* 0x000fe2000000000c */
[----:B------:R-:W-:Y:S01]  /*0350*/  IMAD.IADD R3, R1, 0x1, R2 ;  /* 0x0000000101037824 */ /* 0x000fe200078e0202 */
[----:B------:R-:W-:-:S04]  /*0360*/  PRMT R15, R15, 0x3340, R14 ;  /* 0x000033400f0f7816 */ /* 0x000fc8000000000e */
[----:B------:R-:W-:Y:S02]  /*0370*/  PRMT R11, R15, 0x5410, R12 ;  /* 0x000054100f0b7816 */ /* 0x000fe4000000000c */
[----:B------:R-:W-:Y:S02]  /*0380*/  PRMT R17, R18, 0x3340, R17 ;  /* 0x0000334012117816 */ /* 0x000fe40000000011 */
[----:B------:R-:W-:-:S04]  /*0390*/  PRMT R22, R22, 0x3340, R19 ;  /* 0x0000334016167816 */ /* 0x000fc80000000013 */
[----:B------:R-:W-:Y:S01]  /*03a0*/  PRMT R10, R22, 0x5410, R17 ;  /* 0x00005410160a7816 */ /* 0x000fe20000000011 */
[----:B------:R-:W-:-:S04]  /*03b0*/  VIADD R2, R2, 0x10 ;  /* 0x0000001002027836 */ /* 0x000fc80000000000 */
[----:B------:R2:W-:Y:S01]  /*03c0*/  STL.128 [R3+0x180], R8 ;  /* 0x0001800803007387 */ /* 0x0005e20000100c00 */
[----:B------:R-:W-:-:S13]  /*03d0*/  ISETP.NE.AND P0, PT, R2, R0, PT ;  /* 0x000000000200720c */ /* 0x000fda0003f05270 */
[----:B------:R-:W-:Y:S05]  /*03e0*/  @P0 BRA `(.L_x_2) ;  /* 0xfffffffc00740947 */ /* 0x000fea000383ffff */
.L_x_1:
[----:B------:R-:W-:Y:S05]  /*03f0*/  BRA.U !UP1, `(.L_x_0) ;  /* 0x0000000109dc7547 */ /* 0x000fea000b800000 */
[----:B------:R-:W-:Y:S02]  /*0400*/  UISETP.GE.U32.AND UP0, UPT, UR4, 0x8, UPT ;  /* 0x000000080400788c */ /* 0x000fe4000bf06070 */
[----:B------:R-:W-:-:S04]  /*0410*/  ULOP3.LUT UR6, UR5, 0x7, URZ, 0xc0, !UPT ;  /* 0x0000000705067892 */ /* 0x000fc8000f8ec0ff */
[----:B------:R-:W-:-:S03]  /*0420*/  UISETP.NE.AND UP1, UPT, UR6, URZ, UPT ;  /* 0x000000ff0600728c */ /* 0x000fc6000bf25270 */
[----:B------:R-:W-:Y:S08]  /*0430*/  BRA.U !UP0, `(.L_x_3) ;  /* 0x0000000108547547 */ /* 0x000ff0000b800000 */
[----:B------:R-:W1:Y:S02]  /*0440*/  LDCU.64 UR10, c[0x0][0x380] ;  /* 0x00007000ff0a77ac */ /* 0x000e640008000a00 */
[----:B-1----:R-:W-:-:S05]  /*0450*/  IADD3 R2, P0, PT, R0, UR10, RZ ;  /* 0x0000000a00027c10 */ /* 0x002fca000ff1e0ff */
[----:B--2---:R-:W-:-:S05]  /*0460*/  IMAD.X R3, RZ, RZ, UR11, P0 ;  /* 0x0000000bff037e24 */ /* 0x004fca00080e06ff */
[----:B------:R-:W2:Y:S04]  /*0470*/  LDG.E.U8 R4, desc[UR8][R2.64] ;  /* 0x0000000802047981 */ /* 0x000ea8000c1e1100 */
[----:B------:R-:W3:Y:S04]  /*0480*/  LDG.E.U8 R5, desc[UR8][R2.64+0x1] ;  /* 0x0000010802057981 */ /* 0x000ee8000c1e1100 */
[----:B------:R-:W4:Y:S04]  /*0490*/  LDG.E.U8 R6, desc[UR8][R2.64+0x2] ;  /* 0x0000020802067981 */ /* 0x000f28000c1e1100 */
[----:B------:R-:W5:Y:S04]  /*04a0*/  LDG.E.U8 R8, desc[UR8][R2.64+0x3] ;  /* 0x0000030802087981 */ /* 0x000f68000c1e1100 */
[----:B------:R-:W5:Y:S04]  /*04b0*/  LDG.E.U8 R9, desc[UR8][R2.64+0x4] ;  /* 0x0000040802097981 */ /* 0x000f68000c1e1100 */
[----:B------:R-:W5:Y:S04]  /*04c0*/  LDG.E.U8 R10, desc[UR8][R2.64+0x5] ;  /* 0x00000508020a7981 */ /* 0x000f68000c1e1100 */
[----:B------:R-:W5:Y:S04]  /*04d0*/  LDG.E.U8 R11, desc[UR8][R2.64+0x6] ;  /* 0x00000608020b7981 */ /* 0x000f68000c1e1100 */
[----:B------:R-:W5:Y:S01]  /*04e0*/  LDG.E.U8 R12, desc[UR8][R2.64+0x7] ;  /* 0x00000708020c7981 */ /* 0x000f62000c1e1100 */
[----:B------:R-:W-:-:S02]  /*04f0*/  IMAD.IADD R13, R1, 0x1, R0 ;  /* 0x00000001010d7824 */ /* 0x000fc400078e0200 */
[----:B------:R-:W-:-:S03]  /*0500*/  VIADD R0, R0, 0x8 ;  /* 0x0000000800007836 */ /* 0x000fc60000000000 */
[----:B--2---:R1:W-:Y:S04]  /*0510*/  STL.U8 [R13+0x180], R4 ;  /* 0x000180040d007387 */ /* 0x0043e80000100000 */
[----:B---3--:R1:W-:Y:S04]  /*0520*/  STL.U8 [R13+0x181], R5 ;  /* 0x000181050d007387 */ /* 0x0083e80000100000 */
[----:B----4-:R1:W-:Y:S04]  /*0530*/  STL.U8 [R13+0x182], R6 ;  /* 0x000182060d007387 */ /* 0x0103e80000100000 */
[----:B-----5:R1:W-:Y:S04]  /*0540*/  STL.U8 [R13+0x183], R8 ;  /* 0x000183080d007387 */ /* 0x0203e80000100000 */
[----:B------:R1:W-:Y:S04]  /*0550*/  STL.U8 [R13+0x184], R9 ;  /* 0x000184090d007387 */ /* 0x0003e80000100000 */
[----:B------:R1:W-:Y:S04]  /*0560*/  STL.U8 [R13+0x185], R10 ;  /* 0x0001850a0d007387 */ /* 0x0003e80000100000 */
[----:B------:R1:W-:Y:S04]  /*0570*/  STL.U8 [R13+0x186], R11 ;  /* 0x0001860b0d007387 */ /* 0x0003e80000100000 */
[----:B------:R1:W-:Y:S02]  /*0580*/  STL.U8 [R13+0x187], R12 ;  /* 0x0001870c0d007387 */ /* 0x0003e40000100000 */
.L_x_3:
[----:B------:R-:W-:Y:S05]  /*0590*/  BRA.U !UP1, `(.L_x_0) ;  /* 0x0000000109747547 */ /* 0x000fea000b800000 */
[----:B------:R-:W-:Y:S02]  /*05a0*/  UISETP.GE.U32.AND UP0, UPT, UR6, 0x4, UPT ;  /* 0x000000040600788c */ /* 0x000fe4000bf06070 */
[----:B------:R-:W-:-:S04]  /*05b0*/  ULOP3.LUT UR5, UR5, 0x3, URZ, 0xc0, !UPT ;  /* 0x0000000305057892 */ /* 0x000fc8000f8ec0ff */
[----:B------:R-:W-:-:S03]  /*05c0*/  UISETP.NE.AND UP1, UPT, UR5, URZ, UPT ;  /* 0x000000ff0500728c */ /* 0x000fc6000bf25270 */
[----:B------:R-:W-:Y:S08]  /*05d0*/  BRA.U !UP0, `(.L_x_4) ;  /* 0x0000000108347547 */ /* 0x000ff0000b800000 */
[----:B------:R-:W3:Y:S02]  /*05e0*/  LDCU.64 UR6, c[0x0][0x380] ;  /* 0x00007000ff0677ac */ /* 0x000ee40008000a00 */
[----:B---3--:R-:W-:-:S05]  /*05f0*/  IADD3 R2, P0, PT, R0, UR6, RZ ;  /* 0x0000000600027c10 */ /* 0x008fca000ff1e0ff */
[----:B--2---:R-:W-:-:S05]  /*0600*/  IMAD.X R3, RZ, RZ, UR7, P0 ;  /* 0x00000007ff037e24 */ /* 0x004fca00080e06ff */
[----:B-1----:R-:W2:Y:S04]  /*0610*/  LDG.E.U8 R4, desc[UR8][R2.64] ;  /* 0x0000000802047981 */ /* 0x002ea8000c1e1100 */
[----:B------:R-:W3:Y:S04]  /*0620*/  LDG.E.U8 R6, desc[UR8][R2.64+0x1] ;  /* 0x0000010802067981 */ /* 0x000ee8000c1e1100 */
[----:B------:R-:W4:Y:S04]  /*0630*/  LDG.E.U8 R8, desc[UR8][R2.64+0x2] ;  /* 0x0000020802087981 */ /* 0x000f28000c1e1100 */
[----:B------:R-:W5:Y:S01]  /*0640*/  LDG.E.U8 R10, desc[UR8][R2.64+0x3] ;  /* 0x00000308020a7981 */ /* 0x000f62000c1e1100 */
[----:B------:R-:W-:-:S02]  /*0650*/  IMAD.IADD R5, R1, 0x1, R0 ;  /* 0x0000000101057824 */ /* 0x000fc400078e0200 */
[----:B------:R-:W-:-:S03]  /*0660*/  VIADD R0, R0, 0x4 ;  /* 0x0000000400007836 */ /* 0x000fc60000000000 */
[----:B--2---:R1:W-:Y:S04]  /*0670*/  STL.U8 [R5+0x180], R4 ;  /* 0x0001800405007387 */ /* 0x0043e80000100000 */
[----:B---3--:R1:W-:Y:S04]  /*0680*/  STL.U8 [R5+0x181], R6 ;  /* 0x0001810605007387 */ /* 0x0083e80000100000 */
[----:B----4-:R1:W-:Y:S04]  /*0690*/  STL.U8 [R5+0x182], R8 ;  /* 0x0001820805007387 */ /* 0x0103e80000100000 */
[----:B-----5:R1:W-:Y:S02]  /*06a0*/  STL.U8 [R5+0x183], R10 ;  /* 0x0001830a05007387 */ /* 0x0203e40000100000 */
.L_x_4:
[----:B------:R-:W-:Y:S05]  /*06b0*/  BRA.U !UP1, `(.L_x_0) ;  /* 0x00000001092c7547 */ /* 0x000fea000b800000 */
[----:B------:R-:W3:Y:S01]  /*06c0*/  LDCU.64 UR6, c[0x0][0x380] ;  /* 0x00007000ff0677ac */ /* 0x000ee20008000a00 */
[----:B------:R-:W-:-:S05]  /*06d0*/  UMOV UR4, URZ ;  /* 0x000000ff00047c82 */ /* 0x000fca0008000000 */
.L_x_5:
[----:B---34-:R-:W-:-:S05]  /*06e0*/  IADD3 R2, P0, PT, R0, UR6, RZ ;  /* 0x0000000600027c10 */ /* 0x018fca000ff1e0ff */
[----:B--2---:R-:W-:-:S05]  /*06f0*/  IMAD.X R3, RZ, RZ, UR7, P0 ;  /* 0x00000007ff037e24 */ /* 0x004fca00080e06ff */
[----:B------:R-:W2:Y:S01]  /*0700*/  LDG.E.U8 R2, desc[UR8][R2.64] ;  /* 0x0000000802027981 */ /* 0x000ea2000c1e1100 */
[----:B-1----:R-:W-:Y:S01]  /*0710*/  IMAD.IADD R5, R1, 0x1, R0 ;  /* 0x0000000101057824 */ /* 0x002fe200078e0200 */
[----:B------:R-:W-:Y:S01]  /*0720*/  UIADD3 UR4, UPT, UPT, UR4, 0x1, URZ ;  /* 0x0000000104047890 */ /* 0x000fe2000fffe0ff */
[----:B------:R-:W-:-:S03]  /*0730*/  VIADD R0, R0, 0x1 ;  /* 0x0000000100007836 */ /* 0x000fc60000000000 */
[----:B------:R-:W-:Y:S01]  /*0740*/  UISETP.NE.AND UP0, UPT, UR4, UR5, UPT ;  /* 0x000000050400728c */ /* 0x000fe2000bf05270 */
[----:B--2---:R4:W-:Y:S08]  /*0750*/  STL.U8 [R5+0x180], R2 ;  /* 0x0001800205007387 */ /* 0x0049f00000100000 */
[----:B------:R-:W-:Y:S05]  /*0760*/  BRA.U UP0, `(.L_x_5) ;  /* 0xfffffffd00dc7547 */ /* 0x000fea000b83ffff */
.L_x_0:
[----:B------:R-:W-:Y:S01]  /*0770*/  ISETP.NE.U32.AND P0, PT, R16, RZ, PT ;  /* 0x000000ff1000720c */ /* 0x000fe20003f05070 */
[----:B------:R-:W-:Y:S01]  /*0780*/  IMAD.MOV.U32 R0, RZ, RZ, 0x30 ;  /* 0x00000030ff007424 */ /* 0x000fe200078e00ff */
[----:B------:R-:W-:Y:S01]  /*0790*/  BSSY.RECONVERGENT B0, `(.L_x_6) ;  /* 0x00000a8000007945 */ /* 0x000fe20003800200 */
[----:B0-2---:R-:W-:Y:S01]  /*07a0*/  IMAD.IADD R3, R1, 0x1, R20 ;  /* 0x0000000101037824 */ /* 0x005fe200078e0214 */
[----:B------:R-:W-:-:S13]  /*07b0*/  ISETP.NE.AND.EX P0, PT, R7, RZ, PT, P0 ;  /* 0x000000ff0700720c */ /* 0x000fda0003f05300 */
[----:B------:R0:W-:Y:S01]  /*07c0*/  @!P0 STL.U8 [R3+0x180], R0 ;  /* 0x0001800003008387 */ /* 0x0001e20000100000 */
[----:B------:R-:W-:Y:S01]  /*07d0*/  @!P0 IMAD.MOV.U32 R29, RZ, RZ, 0x1 ;  /* 0x00000001ff1d8424 */ /* 0x000fe200078e00ff */
[----:B------:R-:W-:Y:S06]  /*07e0*/  @!P0 BRA `(.L_x_7) ;  /* 0x0000000800888947 */ /* 0x000fec0003800000 */
[----:B------:R-:W-:Y:S01]  /*07f0*/  BSSY.RECONVERGENT B1, `(.L_x_8) ;  /* 0x0000013000017945 */ /* 0x000fe20003800200 */
[----:B------:R-:W-:Y:S02]  /*0800*/  IMAD.MOV.U32 R29, RZ, RZ, RZ ;  /* 0x000000ffff1d7224 */ /* 0x000fe400078e00ff */
[----:B0-----:R-:W-:Y:S02]  /*0810*/  IMAD.MOV.U32 R0, RZ, RZ, R16 ;  /* 0x000000ffff007224 */ /* 0x001fe400078e0010 */
[----:B-1----:R-:W-:-:S07]  /*0820*/  IMAD.MOV.U32 R13, RZ, RZ, R7 ;  /* 0x000000ffff0d7224 */ /* 0x002fce00078e0007 */
.L_x_9:
[----:B----4-:R-:W-:-:S04]  /*0830*/  IMAD.WIDE.U32 R4, R13, -0x33333333, RZ ;  /* 0xcccccccd0d047825 */ /* 0x010fc800078e00ff */
[----:B------:R-:W-:-:S04]  /*0840*/  IMAD.WIDE.U32 R8, P0, R0, -0x33333334, R4 ;  /* 0xcccccccc00087825 */ /* 0x000fc80007800004 */
[----:B------:R-:W-:-:S04]  /*0850*/  IMAD.WIDE.U32 R4, R0, -0x33333333, RZ ;  /* 0xcccccccd00047825 */ /* 0x000fc800078e00ff */
[----:B------:R-:W-:Y:S01]  /*0860*/  IMAD.X R11, RZ, RZ, RZ, P0 ;  /* 0x000000ffff0b7224 */ /* 0x000fe200000e06ff */
[----:B------:R-:W-:Y:S01]  /*0870*/  ISETP.GT.U32.AND P0, PT, R0, 0x9, PT ;  /* 0x000000090000780c */ /* 0x000fe20003f04070 */
[----:B------:R-:W-:Y:S01]  /*0880*/  IMAD.MOV.U32 R10, RZ, RZ, R9 ;  /* 0x000000ffff0a7224 */ /* 0x000fe200078e0009 */
[----:B------:R-:W-:Y:S02]  /*0890*/  IADD3 RZ, P1, PT, R5, R8, RZ ;  /* 0x0000000805ff7210 */ /* 0x000fe40007f3e0ff */
[----:B------:R-:W-:-:S03]  /*08a0*/  ISETP.GT.U32.AND.EX P0, PT, R13, RZ, PT, P0 ;  /* 0x000000ff0d00720c */ /* 0x000fc60003f04100 */
[----:B------:R-:W-:-:S05]  /*08b0*/  IMAD.WIDE.U32.X R4, R13, -0x33333334, R10, P1 ;  /* 0xcccccccc0d047825 */ /* 0x000fca00008e040a */
[--C-:B------:R-:W-:Y:S02]  /*08c0*/  SHF.R.U64 R0, R4, 0x3, R5.reuse ;  /* 0x0000000304007819 */ /* 0x100fe40000001205 */
[----:B------:R-:W-:Y:S01]  /*08d0*/  SHF.R.U32.HI R4, RZ, 0x3, R5 ;  /* 0x00000003ff047819 */ /* 0x000fe20000011605 */
[----:B------:R-:W-:Y:S02]  /*08e0*/  IMAD.MOV.U32 R5, RZ, RZ, R29 ;  /* 0x000000ffff057224 */ /* 0x000fe400078e001d */
[----:B------:R-:W-:Y:S02]  /*08f0*/  VIADD R29, R29, 0x1 ;  /* 0x000000011d1d7836 */ /* 0x000fe40000000000 */
[----:B------:R-:W-:Y:S01]  /*0900*/  IMAD.MOV.U32 R13, RZ, RZ, R4 ;  /* 0x000000ffff0d7224 */ /* 0x000fe200078e0004 */
[----:B------:R-:W-:Y:S06]  /*0910*/  @P0 BRA `(.L_x_9) ;  /* 0xfffffffc00c40947 */ /* 0x000fec000383ffff */
[----:B------:R-:W-:Y:S05]  /*0920*/  BSYNC.RECONVERGENT B1 ;  /* 0x0000000000017941 */ /* 0x000fea0003800200 */
.L_x_8:
[----:B------:R-:W-:Y:S01]  /*0930*/  VIMNMX R0, PT, PT, R29, 0x1, PT ;  /* 0x000000011d007848 */ /* 0x000fe20003fe0100 */
[----:B------:R-:W-:Y:S01]  /*0940*/  BSSY.RECONVERGENT B1, `(.L_x_10) ;  /* 0x0000056000017945 */ /* 0x000fe20003800200 */
[----:B------:R-:W-:Y:S02]  /*0950*/  IMAD.MOV.U32 R18, RZ, RZ, R29 ;  /* 0x000000ffff127224 */ /* 0x000fe400078e001d */
[--C-:B------:R-:W-:Y:S01]  /*0960*/  IADD3 R4, PT, PT, R5, 0x2, -R0.reuse ;  /* 0x0000000205047810 */ /* 0x100fe20007ffe800 */
[----:B------:R-:W-:-:S03]  /*0970*/  IMAD.IADD R0, R29, 0x1, -R0 ;  /* 0x000000011d007824 */ /* 0x000fc600078e0a00 */
[----:B------:R-:W-:Y:S02]  /*0980*/  LOP3.LUT R5, R4, 0x3, RZ, 0xc0, !PT ;  /* 0x0000000304057812 */ /* 0x000fe400078ec0ff */
[----:B------:R-:W-:Y:S02]  /*0990*/  ISETP.GE.U32.AND P1, PT, R0, 0x3, PT ;  /* 0x000000030000780c */ /* 0x000fe40003f26070 */
[----:B------:R-:W-:-:S11]  /*09a0*/  ISETP.NE.AND P0, PT, R5, RZ, PT ;  /* 0x000000ff0500720c */ /* 0x000fd60003f05270 */
[----:B------:R-:W-:Y:S05]  /*09b0*/  @!P1 BRA `(.L_x_11) ;  /* 0x0000000400389947 */ /* 0x000fea0003800000 */
[----:B------:R-:W-:Y:S01]  /*09c0*/  LOP3.LUT R2, R4, 0xfffffffc, RZ, 0xc0, !PT ;  /* 0xfffffffc04027812 */ /* 0x000fe200078ec0ff */
[----:B------:R-:W-:Y:S02]  /*09d0*/  IMAD.MOV.U32 R17, RZ, RZ, RZ ;  /* 0x000000ffff117224 */ /* 0x000fe400078e00ff */
[----:B------:R-:W-:-:S07]  /*09e0*/  IMAD.MOV.U32 R18, RZ, RZ, R29 ;  /* 0x000000ffff127224 */ /* 0x000fce00078e001d */
.L_x_12:
[----:B------:R-:W-:Y:S01]  /*09f0*/  IMAD.WIDE.U32 R14, R7, -0x33333333, RZ ;  /* 0xcccccccd070e7825 */ /* 0x000fe200078e00ff */
[--C-:B------:R-:W-:Y:S02]  /*0a00*/  SHF.R.U32.HI R19, RZ, 0x2, R7.reuse ;  /* 0x00000002ff137819 */ /* 0x100fe40000011607 */
[C-C-:B------:R-:W-:Y:S01]  /*0a10*/  SHF.R.U64 R21, R16.reuse, 0x2, R7.reuse ;  /* 0x0000000210157819 */ /* 0x140fe20000001207 */
[C---:B------:R-:W-:Y:S01]  /*0a20*/  IMAD.WIDE.U32 R12, R16.reuse, -0x33333333, RZ ;  /* 0xcccccccd100c7825 */ /* 0x040fe200078e00ff */
[--C-:B------:R-:W-:Y:S02]  /*0a30*/  SHF.R.U32.HI R23, RZ, 0x3, R7.reuse ;  /* 0x00000003ff177819 */ /* 0x100fe40000011607 */
[C---:B------:R-:W-:Y:S01]  /*0a40*/  SHF.R.U64 R27, R16.reuse, 0x3, R7 ;  /* 0x00000003101b7819 */ /* 0x040fe20000001207 */
[----:B------:R-:W-:-:S04]  /*0a50*/  IMAD.WIDE.U32 R14, P1, R16, -0x33333334, R14 ;  /* 0xcccccccc100e7825 */ /* 0x000fc8000782000e */
[----:B------:R-:W-:-:S04]  /*0a60*/  IMAD.WIDE.U32 R10, R19, 0x5c28f5c3, RZ ;  /* 0x5c28f5c3130a7825 */ /* 0x000fc800078e00ff */
[----:B------:R-:W-:Y:S01]  /*0a70*/  IMAD.X R9, RZ, RZ, RZ, P1 ;  /* 0x000000ffff097224 */ /* 0x000fe200008e06ff */
[----:B------:R-:W-:Y:S01]  /*0a80*/  IADD3 RZ, P1, PT, R13, R14, RZ ;  /* 0x0000000e0dff7210 */ /* 0x000fe20007f3e0ff */
[----:B------:R-:W-:-:S04]  /*0a90*/  IMAD.WIDE.U32 R10, P2, R21, 0x28f5c28f, R10 ;  /* 0x28f5c28f150a7825 */ /* 0x000fc8000784000a */
[----:B------:R-:W-:-:S04]  /*0aa0*/  IMAD.WIDE.U32 R12, R21, 0x5c28f5c3, RZ ;  /* 0x5c28f5c3150c7825 */ /* 0x000fc800078e00ff */
[----:B------:R-:W-:Y:S02]  /*0ab0*/  IMAD.MOV.U32 R8, RZ, RZ, R15 ;  /* 0x000000ffff087224 */ /* 0x000fe400078e000f */
[----:B------:R-:W-:Y:S02]  /*0ac0*/  IMAD.X R15, RZ, RZ, RZ, P2 ;  /* 0x000000ffff0f7224 */ /* 0x000fe400010e06ff */
[----:B------:R-:W-:Y:S01]  /*0ad0*/  IMAD.WIDE.U32.X R8, R7, -0x33333334, R8, P1 ;  /* 0xcccccccc07087825 */ /* 0x000fe200008e0408 */
[----:B------:R-:W-:-:S03]  /*0ae0*/  IADD3 RZ, P1, PT, R13, R10, RZ ;  /* 0x0000000a0dff7210 */ /* 0x000fc60007f3e0ff */
[----:B------:R-:W-:Y:S01]  /*0af0*/  IMAD.MOV.U32 R14, RZ, RZ, R11 ;  /* 0x000000ffff0e7224 */ /* 0x000fe200078e000b */
[----:B------:R-:W-:Y:S01]  /*0b00*/  SHF.R.U32.HI R0, RZ, 0x3, R9 ;  /* 0x00000003ff007819 */ /* 0x000fe20000011609 */
[----:B------:R-:W-:Y:S02]  /*0b10*/  VIADD R17, R17, 0x4 ;  /* 0x0000000411117836 */ /* 0x000fe40000000000 */
[----:B------:R-:W-:Y:S01]  /*0b20*/  IMAD.WIDE.U32.X R14, R19, 0x28f5c28f, R14, P1 ;  /* 0x28f5c28f130e7825 */ /* 0x000fe200008e040e */
[----:B------:R-:W-:-:S03]  /*0b30*/  SHF.R.U64 R19, R8, 0x3, R9 ;  /* 0x0000000308137819 */ /* 0x000fc60000001209 */
[----:B------:R-:W-:Y:S01]  /*0b40*/  IMAD.WIDE.U32 R10, R0, -0x66666666, RZ ;  /* 0x9999999a000a7825 */ /* 0x000fe200078e00ff */
[--C-:B------:R-:W-:Y:S02]  /*0b50*/  SHF.R.U32.HI R21, RZ, 0x2, R15.reuse ;  /* 0x00000002ff157819 */ /* 0x100fe4000001160f */
[----:B------:R-:W-:Y:S01]  /*0b60*/  SHF.R.U64 R6, R14, 0x2, R15 ;  /* 0x000000020e067819 */ /* 0x000fe2000000120f */
[----:B------:R-:W-:-:S04]  /*0b70*/  IMAD.WIDE.U32 R12, R19, -0x66666666, RZ ;  /* 0x9999999a130c7825 */ /* 0x000fc800078e00ff */
[----:B------:R-:W-:-:S04]  /*0b80*/  IMAD.WIDE.U32 R10, R19, 0x19999999, R10 ;  /* 0x19999999130a7825 */ /* 0x000fc800078e000a */
[----:B------:R-:W-:Y:S01]  /*0b90*/  IMAD.WIDE.U32 R8, R21, -0x66666666, RZ ;  /* 0x9999999a15087825 */ /* 0x000fe200078e00ff */
[----:B------:R-:W-:-:S03]  /*0ba0*/  IADD3 RZ, P2, PT, R13, R10, RZ ;  /* 0x0000000a0dff7210 */ /* 0x000fc60007f5e0ff */
[----:B------:R-:W-:-:S04]  /*0bb0*/  IMAD.WIDE.U32 R12, R23, -0x1cac0831, RZ ;  /* 0xe353f7cf170c7825 */ /* 0x000fc800078e00ff */
[----:B------:R-:W-:-:S04]  /*0bc0*/  IMAD.WIDE.U32 R8, R6, 0x19999999, R8 ;  /* 0x1999999906087825 */ /* 0x000fc800078e0008 */
[----:B------:R-:W-:-:S04]  /*0bd0*/  IMAD.WIDE.U32 R14, R6, -0x66666666, RZ ;  /* 0x9999999a060e7825 */ /* 0x000fc800078e00ff */
[----:B------:R-:W-:Y:S01]  /*0be0*/  IMAD.WIDE.U32 R12, P3, R27, 0x20c49ba5, R12 ;  /* 0x20c49ba51b0c7825 */ /* 0x000fe2000786000c */
[----:B------:R-:W-:-:S03]  /*0bf0*/  IADD3 RZ, P1, PT, R15, R8, RZ ;  /* 0x000000080fff7210 */ /* 0x000fc60007f3e0ff */
[----:B------:R-:W-:-:S04]  /*0c00*/  IMAD.WIDE.U32 R14, R27, -0x1cac0831, RZ ;  /* 0xe353f7cf1b0e7825 */ /* 0x000fc800078e00ff */
[----:B------:R-:W-:Y:S01]  /*0c10*/  IMAD.MOV.U32 R14, RZ, RZ, R13 ;  /* 0x000000ffff0e7224 */ /* 0x000fe200078e000d */
[----:B------:R-:W-:Y:S01]  /*0c20*/  IADD3 RZ, P4, PT, R15, R12, RZ ;  /* 0x0000000c0fff7210 */ /* 0x000fe20007f9e0ff */
[----:B------:R-:W-:Y:S02]  /*0c30*/  IMAD.X R15, RZ, RZ, RZ, P3 ;  /* 0x000000ffff0f7224 */ /* 0x000fe400018e06ff */
[----:B------:R-:W-:Y:S02]  /*0c40*/  IMAD.X R0, R0, 0x19999999, R11, P2 ;  /* 0x1999999900007824 */ /* 0x000fe400010e060b */
[----:B------:R-:W-:-:S04]  /*0c50*/  IMAD.WIDE.U32.X R14, R23, 0x20c49ba5, R14, P4 ;  /* 0x20c49ba5170e7825 */ /* 0x000fc800020e040e */
[----:B------:R-:W-:Y:S01]  /*0c60*/  IMAD.X R9, R21, 0x19999999, R9, P1 ;  /* 0x1999999915097824 */ /* 0x000fe200008e0609 */
[----:B------:R-:W-:Y:S01]  /*0c70*/  SHF.R.U32.HI R23, RZ, 0x4, R15 ;  /* 0x00000004ff177819 */ /* 0x000fe2000001160f */
[----:B------:R-:W-:Y:S01]  /*0c80*/  IMAD R10, R0, -0xa, R19 ;  /* 0xfffffff6000a7824 */ /* 0x000fe200078e0213 */
[----:B------:R-:W-:Y:S01]  /*0c90*/  SHF.R.U64 R27, R14, 0x4, R15 ;  /* 0x000000040e1b7819 */ /* 0x000fe2000000120f */
[----:B------:R-:W-:Y:S01]  /*0ca0*/  IMAD R0, R19, -0xa, R16 ;  /* 0xfffffff613007824 */ /* 0x000fe200078e0210 */
[--C-:B------:R-:W-:Y:S01]  /*0cb0*/  IADD3 R21, PT, PT, R3, -0x2, R18.reuse ;  /* 0xfffffffe03157810 */ /* 0x100fe20007ffe012 */
[----:B------:R-:W-:Y:S01]  /*0cc0*/  IMAD.WIDE.U32 R12, R23, -0x66666666, RZ ;  /* 0x9999999a170c7825 */ /* 0x000fe200078e00ff */
[----:B------:R-:W-:-:S03]  /*0cd0*/  IADD3 R19, PT, PT, R3, -0x3, R18 ;  /* 0xfffffffd03137810 */ /* 0x000fc60007ffe012 */
[----:B------:R-:W-:-:S04]  /*0ce0*/  IMAD.WIDE.U32 R14, R27, -0x66666666, RZ ;  /* 0x9999999a1b0e7825 */ /* 0x000fc800078e00ff */
[----:B------:R-:W-:-:S04]  /*0cf0*/  IMAD.WIDE.U32 R12, R27, 0x19999999, R12 ;  /* 0x199999991b0c7825 */ /* 0x000fc800078e000c */
[----:B------:R-:W-:Y:S01]  /*0d00*/  IMAD R14, R9, -0xa, R6 ;  /* 0xfffffff6090e7824 */ /* 0x000fe200078e0206 */
[----:B------:R-:W-:Y:S01]  /*0d10*/  IADD3 RZ, P3, PT, R15, R12, RZ ;  /* 0x0000000c0fff7210 */ /* 0x000fe20007f7e0ff */
[----:B------:R-:W-:Y:S01]  /*0d20*/  VIADD R0, R0, 0x30 ;  /* 0x0000003000007836 */ /* 0x000fe20000000000 */
[----:B------:R-:W-:Y:S01]  /*0d30*/  LOP3.LUT R6, R10, 0x30, RZ, 0xfc, !PT ;  /* 0x000000300a067812 */ /* 0x000fe200078efcff */
[----:B------:R-:W-:Y:S01]  /*0d40*/  IMAD.WIDE.U32 R8, R7, 0x3886594b, RZ ;  /* 0x3886594b07087825 */ /* 0x000fe200078e00ff */
[----:B------:R-:W-:-:S03]  /*0d50*/  LOP3.LUT R14, R14, 0x30, RZ, 0xfc, !PT ;  /* 0x000000300e0e7812 */ /* 0x000fc600078efcff */
[----:B------:R-:W-:Y:S01]  /*0d60*/  IMAD.X R12, R23, 0x19999999, R13, P3 ;  /* 0x19999999170c7824 */ /* 0x000fe200018e060d */
[----:B------:R-:W-:Y:S01]  /*0d70*/  IADD3 R23, PT, PT, R3, -0x1, R18 ;  /* 0xffffffff03177810 */ /* 0x000fe20007ffe012 */
[----:B------:R-:W-:Y:S02]  /*0d80*/  VIADD R18, R18, 0xfffffffc ;  /* 0xfffffffc12127836 */ /* 0x000fe40000000000 */
[----:B------:R-:W-:Y:S02]  /*0d90*/  IMAD R12, R12, -0xa, R27 ;  /* 0xfffffff60c0c7824 */ /* 0x000fe400078e021b */
[----:B------:R-:W-:Y:S01]  /*0da0*/  IMAD.IADD R22, R18, 0x1, R3 ;  /* 0x0000000112167824 */ /* 0x000fe200078e0203 */
[----:B------:R0:W-:Y:S01]  /*0db0*/  STL.U8 [R23+0x180], R0 ;  /* 0x0001800017007387 */ /* 0x0001e20000100000 */
[----:B------:R-:W-:Y:S01]  /*0dc0*/  IMAD.WIDE.U32 R8, P1, R16, 0x346dc5d6, R8 ;  /* 0x346dc5d610087825 */ /* 0x000fe20007820008 */
[----:B------:R-:W-:Y:S02]  /*0dd0*/  LOP3.LUT R15, R12, 0x30, RZ, 0xfc, !PT ;  /* 0x000000300c0f7812 */ /* 0x000fe400078efcff */
[----:B------:R0:W-:Y:S01]  /*0de0*/  STL.U8 [R21+0x180], R6 ;  /* 0x0001800615007387 */ /* 0x0001e20000100000 */
[----:B------:R-:W-:Y:S01]  /*0df0*/  IMAD.X R13, RZ, RZ, RZ, P1 ;  /* 0x000000ffff0d7224 */ /* 0x000fe200008e06ff */
[----:B------:R-:W-:Y:S01]  /*0e00*/  ISETP.NE.AND P1, PT, R17, R2, PT ;  /* 0x000000021100720c */ /* 0x000fe20003f25270 */
[----:B------:R-:W-:Y:S01]  /*0e10*/  IMAD.WIDE.U32 R10, R16, 0x3886594b, RZ ;  /* 0x3886594b100a7825 */ /* 0x000fe200078e00ff */
[----:B------:R0:W-:Y:S03]  /*0e20*/  STL.U8 [R19+0x180], R14 ;  /* 0x0001800e13007387 */ /* 0x0001e60000100000 */
[----:B------:R-:W-:Y:S01]  /*0e30*/  IMAD.MOV.U32 R12, RZ, RZ, R9 ;  /* 0x000000ffff0c7224 */ /* 0x000fe200078e0009 */
[----:B------:R0:W-:Y:S01]  /*0e40*/  STL.U8 [R22+0x180], R15 ;  /* 0x0001800f16007387 */ /* 0x0001e20000100000 */
[----:B------:R-:W-:-:S05]  /*0e50*/  IADD3 RZ, P2, PT, R11, R8, RZ ;  /* 0x000000080bff7210 */ /* 0x000fca0007f5e0ff */
[----:B------:R-:W-:-:S05]  /*0e60*/  IMAD.WIDE.U32.X R8, R7, 0x346dc5d6, R12, P2 ;  /* 0x346dc5d607087825 */ /* 0x000fca00010e040c */
[--C-:B------:R-:W-:Y:S02]  /*0e70*/  SHF.R.U32.HI R7, RZ, 0xb, R9.reuse ;  /* 0x0000000bff077819 */ /* 0x100fe40000011609 */
[----:B------:R-:W-:Y:S01]  /*0e80*/  SHF.R.U64 R16, R8, 0xb, R9 ;  /* 0x0000000b08107819 */ /* 0x000fe20000001209 */
[----:B0-----:R-:W-:Y:S06]  /*0e90*/  @P1 BRA `(.L_x_12) ;  /* 0xfffffff800d41947 */ /* 0x001fec000383ffff */
.L_x_11:
[----:B------:R-:W-:Y:S05]  /*0ea0*/  BSYNC.RECONVERGENT B1 ;  /* 0x0000000000017941 */ /* 0x000fea0003800200 */
.L_x_10:
[----:B------:R-:W-:Y:S05]  /*0eb0*/  @!P0 BRA `(.L_x_7) ;  /* 0x0000000000d48947 */ /* 0x000fea0003800000 */
[----:B------:R-:W-:Y:S01]  /*0ec0*/  ISETP.NE.AND P1, PT, R5, 0x1, PT ;  /* 0x000000010500780c */ /* 0x000fe20003f25270 */
[----:B------:R-:W-:Y:S01]  /*0ed0*/  BSSY.RECONVERGENT B1, `(.L_x_13) ;  /* 0x0000026000017945 */ /* 0x000fe20003800200 */
[----:B------:R-:W-:-:S04]  /*0ee0*/  LOP3.LUT R4, R4, 0x1, RZ, 0xc0, !PT ;  /* 0x0000000104047812 */ /* 0x000fc800078ec0ff */
[----:B------:R-:W-:-:S07]  /*0ef0*/  ISETP.NE.U32.AND P0, PT, R4, 0x1, PT ;  /* 0x000000010400780c */ /* 0x000fce0003f05070 */
[----:B------:R-:W-:Y:S06]  /*0f00*/  @!P1 BRA `(.L_x_14) ;  /* 0x0000000000889947 */ /* 0x000fec0003800000 */
[----:B------:R-:W-:Y:S01]  /*0f10*/  IMAD.WIDE.U32 R4, R7, -0x33333333, RZ ;  /* 0xcccccccd07047825 */ /* 0x000fe200078e00ff */
[----:B------:R-:W-:-:S03]  /*0f20*/  SHF.R.U32.HI R15, RZ, 0x2, R7 ;  /* 0x00000002ff0f7819 */ /* 0x000fc60000011607 */
[----:B------:R-:W-:-:S04]  /*0f30*/  IMAD.WIDE.U32 R8, P1, R16, -0x33333334, R4 ;  /* 0xcccccccc10087825 */ /* 0x000fc80007820004 */
[----:B------:R-:W-:-:S04]  /*0f40*/  IMAD.WIDE.U32 R4, R16, -0x33333333, RZ ;  /* 0xcccccccd10047825 */ /* 0x000fc800078e00ff */
[----:B------:R-:W-:Y:S01]  /*0f50*/  IMAD.X R11, RZ, RZ, RZ, P1 ;  /* 0x000000ffff0b7224 */ /* 0x000fe200008e06ff */
[----:B------:R-:W-:Y:S01]  /*0f60*/  IADD3 RZ, P1, PT, R5, R8, RZ ;  /* 0x0000000805ff7210 */ /* 0x000fe20007f3e0ff */
[----:B------:R-:W-:-:S04]  /*0f70*/  IMAD.MOV.U32 R10, RZ, RZ, R9 ;  /* 0x000000ffff0a7224 */ /* 0x000fc800078e0009 */
[----:B------:R-:W-:-:S05]  /*0f80*/  IMAD.WIDE.U32.X R4, R7, -0x33333334, R10, P1 ;  /* 0xcccccccc07047825 */ /* 0x000fca00008e040a */
[--C-:B------:R-:W-:Y:S02]  /*0f90*/  SHF.R.U32.HI R13, RZ, 0x3, R5.reuse ;  /* 0x00000003ff0d7819 */ /* 0x100fe40000011605 */
[----:B------:R-:W-:-:S03]  /*0fa0*/  SHF.R.U64 R11, R4, 0x3, R5 ;  /* 0x00000003040b7819 */ /* 0x000fc60000001205 */
[----:B------:R-:W-:-:S04]  /*0fb0*/  IMAD.WIDE.U32 R8, R13, -0x66666666, RZ ;  /* 0x9999999a0d087825 */ /* 0x000fc800078e00ff */
[----:B------:R-:W-:-:S04]  /*0fc0*/  IMAD.WIDE.U32 R4, R11, -0x66666666, RZ ;  /* 0x9999999a0b047825 */ /* 0x000fc800078e00ff */
[----:B------:R-:W-:-:S04]  /*0fd0*/  IMAD.WIDE.U32 R8, R11, 0x19999999, R8 ;  /* 0x199999990b087825 */ /* 0x000fc800078e0008 */
[----:B------:R-:W-:Y:S01]  /*0fe0*/  IMAD R0, R11, -0xa, R16 ;  /* 0xfffffff60b007824 */ /* 0x000fe200078e0210 */
[----:B------:R-:W-:Y:S01]  /*0ff0*/  IADD3 RZ, P1, PT, R5, R8, RZ ;  /* 0x0000000805ff7210 */ /* 0x000fe20007f3e0ff */
[----:B------:R-:W-:-:S04]  /*1000*/  IMAD.WIDE.U32 R4, R15, 0x5c28f5c3, RZ ;  /* 0x5c28f5c30f047825 */ /* 0x000fc800078e00ff */
[----:B------:R-:W-:Y:S01]  /*1010*/  IMAD.X R8, R13, 0x19999999, R9, P1 ;  /* 0x199999990d087824 */ /* 0x000fe200008e0609 */
[----:B------:R-:W-:Y:S01]  /*1020*/  SHF.R.U64 R13, R16, 0x2, R7 ;  /* 0x00000002100d7819 */ /* 0x000fe20000001207 */
[----:B------:R-:W-:Y:S02]  /*1030*/  VIADD R0, R0, 0x30 ;  /* 0x0000003000007836 */ /* 0x000fe40000000000 */
[----:B------:R-:W-:Y:S01]  /*1040*/  IMAD R2, R8, -0xa, R11 ;  /* 0xfffffff608027824 */ /* 0x000fe200078e020b */
[----:B------:R-:W-:Y:S01]  /*1050*/  IADD3 R11, PT, PT, R3, -0x1, R18 ;  /* 0xffffffff030b7810 */ /* 0x000fe20007ffe012 */
[----:B------:R-:W-:Y:S02]  /*1060*/  VIADD R18, R18, 0xfffffffe ;  /* 0xfffffffe12127836 */ /* 0x000fe40000000000 */
[----:B------:R-:W-:Y:S01]  /*1070*/  IMAD.WIDE.U32 R6, P1, R13, 0x28f5c28f, R4 ;  /* 0x28f5c28f0d067825 */ /* 0x000fe20007820004 */
[----:B------:R-:W-:Y:S01]  /*1080*/  LOP3.LUT R2, R2, 0x30, RZ, 0xfc, !PT ;  /* 0x0000003002027812 */ /* 0x000fe200078efcff */
[----:B------:R0:W-:Y:S02]  /*1090*/  STL.U8 [R11+0x180], R0 ;  /* 0x000180000b007387 */ /* 0x0001e40000100000 */
[----:B------:R-:W-:-:S02]  /*10a0*/  IMAD.IADD R9, R18, 0x1, R3 ;  /* 0x0000000112097824 */ /* 0x000fc400078e0203 */
[----:B------:R-:W-:-:S03]  /*10b0*/  IMAD.WIDE.U32 R4, R13, 0x5c28f5c3, RZ ;  /* 0x5c28f5c30d047825 */ /* 0x000fc600078e00ff */
[----:B------:R0:W-:Y:S01]  /*10c0*/  STL.U8 [R9+0x180], R2 ;  /* 0x0001800209007387 */ /* 0x0001e20000100000 */
[----:B------:R-:W-:Y:S01]  /*10d0*/  IMAD.X R17, RZ, RZ, RZ, P1 ;  /* 0x000000ffff117224 */ /* 0x000fe200008e06ff */
[----:B------:R-:W-:Y:S01]  /*10e0*/  IADD3 RZ, P1, PT, R5, R6, RZ ;  /* 0x0000000605ff7210 */ /* 0x000fe20007f3e0ff */
[----:B------:R-:W-:-:S04]  /*10f0*/  IMAD.MOV.U32 R16, RZ, RZ, R7 ;  /* 0x000000ffff107224 */ /* 0x000fc800078e0007 */
[----:B------:R-:W-:-:S05]  /*1100*/  IMAD.WIDE.U32.X R16, R15, 0x28f5c28f, R16, P1 ;  /* 0x28f5c28f0f107825 */ /* 0x000fca00008e0410 */
[--C-:B------:R-:W-:Y:S02]  /*1110*/  SHF.R.U32.HI R7, RZ, 0x2, R17.reuse ;  /* 0x00000002ff077819 */ /* 0x100fe40000011611 */
[----:B0-----:R-:W-:-:S07]  /*1120*/  SHF.R.U64 R16, R16, 0x2, R17 ;  /* 0x0000000210107819 */ /* 0x001fce0000001211 */
.L_x_14:
[----:B------:R-:W-:Y:S05]  /*1130*/  BSYNC.RECONVERGENT B1 ;  /* 0x0000000000017941 */ /* 0x000fea0003800200 */
.L_x_13:
[----:B------:R-:W-:Y:S05]  /*1140*/  @P0 BRA `(.L_x_7) ;  /* 0x0000000000300947 */ /* 0x000fea0003800000 */
[----:B------:R-:W-:Y:S01]  /*1150*/  IMAD.WIDE.U32 R4, R7, -0x33333333, RZ ;  /* 0xcccccccd07047825 */ /* 0x000fe200078e00ff */
[----:B------:R-:W-:-:S03]  /*1160*/  IADD3 R3, PT, PT, R3, -0x1, R18 ;  /* 0xffffffff03037810 */ /* 0x000fc60007ffe012 */
[----:B------:R-:W-:-:S04]  /*1170*/  IMAD.WIDE.U32 R8, P0, R16, -0x33333334, R4 ;  /* 0xcccccccc10087825 */ /* 0x000fc80007800004 */
[----:B------:R-:W-:-:S04]  /*1180*/  IMAD.WIDE.U32 R4, R16, -0x33333333, RZ ;  /* 0xcccccccd10047825 */ /* 0x000fc800078e00ff */
[----:B------:R-:W-:Y:S01]  /*1190*/  IMAD.X R11, RZ, RZ, RZ, P0 ;  /* 0x000000ffff0b7224 */ /* 0x000fe200000e06ff */
[----:B------:R-:W-:Y:S01]  /*11a0*/  IADD3 RZ, P0, PT, R5, R8, RZ ;  /* 0x0000000805ff7210 */ /* 0x000fe20007f1e0ff */
[----:B------:R-:W-:-:S04]  /*11b0*/  IMAD.MOV.U32 R10, RZ, RZ, R9 ;  /* 0x000000ffff0a7224 */ /* 0x000fc800078e0009 */
[----:B------:R-:W-:-:S05]  /*11c0*/  IMAD.WIDE.U32.X R4, R7, -0x33333334, R10, P0 ;  /* 0xcccccccc07047825 */ /* 0x000fca00000e040a */
[----:B------:R-:W-:-:S05]  /*11d0*/  SHF.R.U64 R5, R4, 0x3, R5 ;  /* 0x0000000304057819 */ /* 0x000fca0000001205 */
[----:B------:R-:W-:-:S05]  /*11e0*/  IMAD R0, R5, -0xa, R16 ;  /* 0xfffffff605007824 */ /* 0x000fca00078e0210 */
[----:B------:R-:W-:-:S05]  /*11f0*/  LOP3.LUT R0, R0, 0x30, RZ, 0xfc, !PT ;  /* 0x0000003000007812 */ /* 0x000fca00078efcff */
[----:B------:R2:W-:Y:S02]  /*1200*/  STL.U8 [R3+0x180], R0 ;  /* 0x0001800003007387 */ /* 0x0005e40000100000 */
.L_x_7:
[----:B------:R-:W-:Y:S05]  /*1210*/  BSYNC.RECONVERGENT B0 ;  /* 0x0000000000007941 */ /* 0x000fea0003800200 */
.L_x_6:
[----:B-1--4-:R-:W-:Y:S01]  /*1220*/  IMAD.IADD R5, R29, 0x1, R20 ;  /* 0x000000011d057824 */ /* 0x012fe200078e0214 */
[----:B------:R-:W-:Y:S01]  /*1230*/  BSSY.RECONVERGENT B0, `(.L_x_15) ;  /* 0x00001a4000007945 */ /* 0x000fe20003800200 */
[----:B------:R-:W-:Y:S02]  /*1240*/  IMAD.MOV.U32 R28, RZ, RZ, RZ ;  /* 0x000000ffff1c7224 */ /* 0x000fe400078e00ff */
[----:B------:R-:W-:Y:S01]  /*1250*/  IMAD.MOV.U32 R23, RZ, RZ, -0x3c2d1e10 ;  /* 0xc3d2e1f0ff177424 */ /* 0x000fe200078e00ff */
[----:B------:R-:W-:Y:S01]  /*1260*/  ISETP.GE.U32.AND P0, PT, R5, 0x40, PT ;  /* 0x000000400500780c */ /* 0x000fe20003f06070 */
[----:B------:R-:W-:Y:S02]  /*1270*/  IMAD.MOV.U32 R22, RZ, RZ, 0x10325476 ;  /* 0x10325476ff167424 */ /* 0x000fe400078e00ff */
[----:B0-2---:R-:W-:Y:S02]  /*1280*/  IMAD.MOV.U32 R0, RZ, RZ, -0x67452302 ;  /* 0x98badcfeff007424 */ /* 0x005fe400078e00ff */
[----:B------:R-:W-:-:S02]  /*1290*/  IMAD.MOV.U32 R2, RZ, RZ, -0x10325477 ;  /* 0xefcdab89ff027424 */ /* 0x000fc400078e00ff */
[----:B------:R-:W-:Y:S02]  /*12a0*/  IMAD.MOV.U32 R3, RZ, RZ, 0x67452301 ;  /* 0x67452301ff037424 */ /* 0x000fe400078e00ff */
[----:B------:R-:W-:-:S04]  /*12b0*/  IMAD.MOV.U32 R24, RZ, RZ, R5 ;  /* 0x000000ffff187224 */ /* 0x000fc800078e0005 */
[----:B------:R-:W-:Y:S05]  /*12c0*/  @!P0 BRA `(.L_x_16) ;  /* 0x0000001800688947 */ /* 0x000fea0003800000 */
[----:B------:R-:W-:Y:S02]  /*12d0*/  IMAD.MOV.U32 R28, RZ, RZ, RZ ;  /* 0x000000ffff1c7224 */ /* 0x000fe400078e00ff */
[----:B------:R-:W-:Y:S02]  /*12e0*/  IMAD.MOV.U32 R21, RZ, RZ, 0x40 ;  /* 0x00000040ff157424 */ /* 0x000fe400078e00ff */
[----:B------:R-:W-:Y:S02]  /*12f0*/  IMAD.MOV.U32 R3, RZ, RZ, 0x67452301 ;  /* 0x67452301ff037424 */ /* 0x000fe400078e00ff */
[----:B------:R-:W-:Y:S02]  /*1300*/  IMAD.MOV.U32 R2, RZ, RZ, -0x10325477 ;  /* 0xefcdab89ff027424 */ /* 0x000fe400078e00ff */
[----:B------:R-:W-:Y:S02]  /*1310*/  IMAD.MOV.U32 R0, RZ, RZ, -0x67452302 ;  /* 0x98badcfeff007424 */ /* 0x000fe400078e00ff */
[----:B------:R-:W-:-:S02]  /*1320*/  IMAD.MOV.U32 R22, RZ, RZ, 0x10325476 ;  /* 0x10325476ff167424 */ /* 0x000fc400078e00ff */
[----:B------:R-:W-:-:S07]  /*1330*/  IMAD.MOV.U32 R23, RZ, RZ, -0x3c2d1e10 ;  /* 0xc3d2e1f0ff177424 */ /* 0x000fce00078e00ff */
.L_x_29:
[----:B------:R-:W-:-:S05]  /*1340*/  IMAD.IADD R28, R1, 0x1, R28 ;  /* 0x00000001011c7824 */ /* 0x000fca00078e021c */
[----:B------:R-:W2:Y:S04]  /*1350*/  LDL.128 R4, [R28+0x180] ;  /* 0x000180001c047983 */ /* 0x000ea80000100c00 */
[----:B------:R-:W3:Y:S04]  /*1360*/  LDL.128 R8, [R28+0x190] ;  /* 0x000190001c087983 */ /* 0x000ee80000100c00 */
[----:B------:R-:W4:Y:S04]  /*1370*/  LDL.128 R12, [R28+0x1a0] ;  /* 0x0001a0001c0c7983 */ /* 0x000f280000100c00 */
[----:B------:R4:W5:Y:S01]  /*1380*/  LDL.128 R16, [R28+0x1b0] ;  /* 0x0001b0001c107983 */ /* 0x0009620000100c00 */
[----:B--2---:R-:W-:-:S02]  /*1390*/  PRMT R26, R4, 0x7771, RZ ;  /* 0x00007771041a7816 */ /* 0x004fc400000000ff */
[----:B------:R-:W-:-:S03]  /*13a0*/  PRMT R31, R4, 0x7773, RZ ;  /* 0x00007773041f7816 */ /* 0x000fc600000000ff */
[----:B------:R-:W-:Y:S01]  /*13b0*/  IMAD.U32 R26, R26, 0x10000, RZ ;  /* 0x000100001a1a7824 */ /* 0x000fe200078e00ff */
[----:B----4-:R-:W-:-:S04]  /*13c0*/  PRMT R28, R12, 0x7773, RZ ;  /* 0x000077730c1c7816 */ /* 0x010fc800000000ff */
[----:B------:R-:W-:Y:S02]  /*13d0*/  LOP3.LUT R27, R26, 0xff0000, RZ, 0xc0, !PT ;  /* 0x00ff00001a1b7812 */ /* 0x000fe400078ec0ff */
[----:B------:R-:W-:-:S05]  /*13e0*/  PRMT R26, R4, 0x7770, RZ ;  /* 0x00007770041a7816 */ /* 0x000fca00000000ff */
[----:B------:R-:W-:Y:S01]  /*13f0*/  IMAD R26, R26, 0x1000000, R27 ;  /* 0x010000001a1a7824 */ /* 0x000fe200078e021b */
[----:B------:R-:W-:-:S05]  /*1400*/  PRMT R27, R4, 0x7772, RZ ;  /* 0x00007772041b7816 */ /* 0x000fca00000000ff */
[----:B------:R-:W-:-:S05]  /*1410*/  IMAD.SHL.U32 R4, R27, 0x100, RZ ;  /* 0x000001001b047824 */ /* 0x000fca00078e00ff */
[----:B------:R-:W-:Y:S02]  /*1420*/  LOP3.LUT R4, R31, R26, R4, 0xfe, !PT ;  /* 0x0000001a1f047212 */ /* 0x000fe400078efe04 */
[----:B------:R-:W-:Y:S02]  /*1430*/  PRMT R26, R5, 0x7771, RZ ;  /* 0x00007771051a7816 */ /* 0x000fe400000000ff */
[----:B------:R-:W-:-:S03]  /*1440*/  PRMT R31, R6, 0x7773, RZ ;  /* 0x00007773061f7816 */ /* 0x000fc600000000ff */
[----:B------:R-:W-:-:S05]  /*1450*/  IMAD.U32 R26, R26, 0x10000, RZ ;  /* 0x000100001a1a7824 */ /* 0x000fca00078e00ff */
[----:B------:R-:W-:Y:S02]  /*1460*/  LOP3.LUT R27, R26, 0xff0000, RZ, 0xc0, !PT ;  /* 0x00ff00001a1b7812 */ /* 0x000fe400078ec0ff */
[----:B------:R-:W-:-:S05]  /*1470*/  PRMT R26, R5, 0x7770, RZ ;  /* 0x00007770051a7816 */ /* 0x000fca00000000ff */
[----:B------:R-:W-:Y:S01]  /*1480*/  IMAD R26, R26, 0x1000000, R27 ;  /* 0x010000001a1a7824 */ /* 0x000fe200078e021b */
[C---:B------:R-:W-:Y:S02]  /*1490*/  PRMT R27, R5.reuse, 0x7772, RZ ;  /* 0x00007772051b7816 */ /* 0x040fe400000000ff */
[----:B------:R-:W-:-:S03]  /*14a0*/  PRMT R5, R5, 0x7773, RZ ;  /* 0x0000777305057816 */ /* 0x000fc600000000ff */
[----:B------:R-:W-:-:S05]  /*14b0*/  IMAD.SHL.U32 R27, R27, 0x100, RZ ;  /* 0x000001001b1b7824 */ /* 0x000fca00078e00ff */
[----:B------:R-:W-:Y:S02]  /*14c0*/  LOP3.LUT R5, R5, R26, R27, 0xfe, !PT ;  /* 0x0000001a05057212 */ /* 0x000fe400078efe1b */
[----:B------:R-:W-:-:S05]  /*14d0*/  PRMT R26, R6, 0x7771, RZ ;  /* 0x00007771061a7816 */ /* 0x000fca00000000ff */
[----:B------:R-:W-:-:S05]  /*14e0*/  IMAD.U32 R26, R26, 0x10000, RZ ;  /* 0x000100001a1a7824 */ /* 0x000fca00078e00ff */
[----:B------:R-:W-:Y:S02]  /*14f0*/  LOP3.LUT R27, R26, 0xff0000, RZ, 0xc0, !PT ;  /* 0x00ff00001a1b7812 */ /* 0x000fe400078ec0ff */
[----:B------:R-:W-:-:S05]  /*1500*/  PRMT R26, R6, 0x7770, RZ ;  /* 0x00007770061a7816 */ /* 0x000fca00000000ff */
[----:B------:R-:W-:Y:S01]  /*1510*/  IMAD R26, R26, 0x1000000, R27 ;  /* 0x010000001a1a7824 */ /* 0x000fe200078e021b */
[----:B------:R-:W-:-:S05]  /*1520*/  PRMT R27, R6, 0x7772, RZ ;  /* 0x00007772061b7816 */ /* 0x000fca00000000ff */
[----:B------:R-:W-:-:S05]  /*1530*/  IMAD.SHL.U32 R6, R27, 0x100, RZ ;  /* 0x000001001b067824 */ /* 0x000fca00078e00ff */
[----:B------:R-:W-:Y:S02]  /*1540*/  LOP3.LUT R6, R31, R26, R6, 0xfe, !PT ;  /* 0x0000001a1f067212 */ /* 0x000fe400078efe06 */
[----:B------:R-:W-:Y:S02]  /*1550*/  PRMT R26, R7, 0x7771, RZ ;  /* 0x00007771071a7816 */ /* 0x000fe400000000ff */
[----:B---3--:R-:W-:-:S03]  /*1560*/  PRMT R31, R8, 0x7773, RZ ;  /* 0x00007773081f7816 */ /* 0x008fc600000000ff */
        /* <DEDUP_REMOVED lines=8> */
[----:B------:R-:W-:-:S03]  /*15f0*/  PRMT R26, R8, 0x7771, RZ ;  /* 0x00007771081a7816 */ /* 0x000fc600000000ff */
[----:B------:R0:W-:Y:S02]  /*1600*/  STL.128 [R1], R4 ;  /* 0x0000000401007387 */ /* 0x0001e40000100c00 */
[----:B------:R-:W-:-:S05]  /*1610*/  IMAD.U32 R26, R26, 0x10000, RZ ;  /* 0x000100001a1a7824 */ /* 0x000fca00078e00ff */
[----:B------:R-:W-:Y:S02]  /*1620*/  LOP3.LUT R27, R26, 0xff0000, RZ, 0xc0, !PT ;  /* 0x00ff00001a1b7812 */ /* 0x000fe400078ec0ff */
[----:B------:R-:W-:-:S05]  /*1630*/  PRMT R26, R8, 0x7770, RZ ;  /* 0x00007770081a7816 */ /* 0x000fca00000000ff */
[----:B------:R-:W-:Y:S01]  /*1640*/  IMAD R26, R26, 0x1000000, R27 ;  /* 0x010000001a1a7824 */ /* 0x000fe200078e021b */
[----:B------:R-:W-:Y:S02]  /*1650*/  PRMT R27, R8, 0x7772, RZ ;  /* 0x00007772081b7816 */ /* 0x000fe400000000ff */
[----:B0-----:R-:W-:Y:S02]  /*1660*/  PRMT R4, R13, 0x7770, RZ ;  /* 0x000077700d047816 */ /* 0x001fe400000000ff */
[----:B-----5:R-:W-:Y:S01]  /*1670*/  PRMT R7, R16, 0x7770, RZ ;  /* 0x0000777010077816 */ /* 0x020fe200000000ff */
        /* <DEDUP_REMOVED lines=20> */
[----:B------:R-:W-:-:S05]  /*17c0*/  PRMT R26, R11, 0x7771, RZ ;  /* 0x000077710b1a7816 */ /* 0x000fca00000000ff */
        /* <DEDUP_REMOVED lines=9> */
[----:B------:R0:W-:Y:S02]  /*1860*/  STL.128 [R1+0x10], R8 ;  /* 0x0000100801007387 */ /* 0x0001e40000100c00 */
[----:B------:R-:W-:Y:S02]  /*1870*/  IMAD.U32 R26, R26, 0x10000, RZ ;  /* 0x000100001a1a7824 */ /* 0x000fe400078e00ff */
[----:B------:R-:W2:Y:S03]  /*1880*/  LDL R30, [R1+0x14] ;  /* 0x00001400011e7983 */ /* 0x000ea60000100800 */
[----:B------:R-:W-:Y:S02]  /*1890*/  LOP3.LUT R27, R26, 0xff0000, RZ, 0xc0, !PT ;  /* 0x00ff00001a1b7812 */ /* 0x000fe400078ec0ff */
[----:B------:R-:W-:-:S05]  /*18a0*/  PRMT R26, R12, 0x7770, RZ ;  /* 0x000077700c1a7816 */ /* 0x000fca00000000ff */
[----:B------:R-:W-:Y:S01]  /*18b0*/  IMAD R27, R26, 0x1000000, R27 ;  /* 0x010000001a1b7824 */ /* 0x000fe200078e021b */
[----:B------:R-:W-:Y:S02]  /*18c0*/  PRMT R26, R12, 0x7772, RZ ;  /* 0x000077720c1a7816 */ /* 0x000fe400000000ff */
[----:B0-----:R-:W-:Y:S02]  /*18d0*/  PRMT R10, R15, 0x7772, RZ ;  /* 0x000077720f0a7816 */ /* 0x001fe400000000ff */
[----:B------:R-:W-:Y:S01]  /*18e0*/  PRMT R11, R19, 0x7770, RZ ;  /* 0x00007770130b7816 */ /* 0x000fe200000000ff */
[----:B------:R-:W-:Y:S01]  /*18f0*/  IMAD.SHL.U32 R12, R26, 0x100, RZ ;  /* 0x000001001a0c7824 */ /* 0x000fe200078e00ff */
[----:B------:R-:W-:-:S04]  /*1900*/  PRMT R26, R13, 0x7771, RZ ;  /* 0x000077710d1a7816 */ /* 0x000fc800000000ff */
[----:B------:R-:W-:Y:S01]  /*1910*/  LOP3.LUT R12, R28, R27, R12, 0xfe, !PT ;  /* 0x0000001b1c0c7212 */ /* 0x000fe200078efe0c */
[----:B------:R-:W-:-:S05]  /*1920*/  IMAD.U32 R26, R26, 0x10000, RZ ;  /* 0x000100001a1a7824 */ /* 0x000fca00078e00ff */
[----:B------:R-:W-:Y:S02]  /*1930*/  LOP3.LUT R5, R26, 0xff0000, RZ, 0xc0, !PT ;  /* 0x00ff00001a057812 */ /* 0x000fe400078ec0ff */
[----:B------:R-:W3:Y:S03]  /*1940*/  LDL R26, [R1+0x10] ;  /* 0x00001000011a7983 */ /* 0x000ee60000100800 */
[----:B------:R-:W-:Y:S01]  /*1950*/  IMAD R5, R4, 0x1000000, R5 ;  /* 0x0100000004057824 */ /* 0x000fe200078e0205 */
[C---:B------:R-:W-:Y:S02]  /*1960*/  PRMT R4, R13.reuse, 0x7772, RZ ;  /* 0x000077720d047816 */ /* 0x040fe400000000ff */
[----:B------:R-:W-:-:S03]  /*1970*/  PRMT R13, R13, 0x7773, RZ ;  /* 0x000077730d0d7816 */ /* 0x000fc600000000ff */
[----:B------:R-:W-:-:S05]  /*1980*/  IMAD.SHL.U32 R4, R4, 0x100, RZ ;  /* 0x0000010004047824 */ /* 0x000fca00078e00ff */
[----:B------:R-:W-:Y:S02]  /*1990*/  LOP3.LUT R13, R13, R5, R4, 0xfe, !PT ;  /* 0x000000050d0d7212 */ /* 0x000fe400078efe04 */
[C---:B------:R-:W-:Y:S02]  /*19a0*/  PRMT R4, R14.reuse, 0x7771, RZ ;  /* 0x000077710e047816 */ /* 0x040fe400000000ff */
[----:B------:R-:W-:-:S03]  /*19b0*/  PRMT R5, R14, 0x7770, RZ ;  /* 0x000077700e057816 */ /* 0x000fc600000000ff */
[----:B------:R-:W-:-:S05]  /*19c0*/  IMAD.U32 R4, R4, 0x10000, RZ ;  /* 0x0001000004047824 */ /* 0x000fca00078e00ff */
[----:B------:R-:W-:Y:S02]  /*19d0*/  LOP3.LUT R6, R4, 0xff0000, RZ, 0xc0, !PT ;  /* 0x00ff000004067812 */ /* 0x000fe400078ec0ff */
[C---:B------:R-:W-:Y:S02]  /*19e0*/  PRMT R4, R14.reuse, 0x7772, RZ ;  /* 0x000077720e047816 */ /* 0x040fe400000000ff */
[----:B------:R-:W-:Y:S01]  /*19f0*/  PRMT R14, R14, 0x7773, RZ ;  /* 0x000077730e0e7816 */ /* 0x000fe200000000ff */
[----:B------:R-:W-:Y:S01]  /*1a00*/  IMAD R5, R5, 0x1000000, R6 ;  /* 0x0100000005057824 */ /* 0x000fe200078e0206 */
[----:B------:R-:W-:Y:S01]  /*1a10*/  PRMT R6, R15, 0x7771, RZ ;  /* 0x000077710f067816 */ /* 0x000fe200000000ff */
[----:B------:R-:W-:-:S04]  /*1a20*/  IMAD.SHL.U32 R4, R4, 0x100, RZ ;  /* 0x0000010004047824 */ /* 0x000fc800078e00ff */
[----:B------:R-:W-:Y:S01]  /*1a30*/  IMAD.U32 R6, R6, 0x10000, RZ ;  /* 0x0001000006067824 */ /* 0x000fe200078e00ff */
[----:B------:R-:W-:Y:S02]  /*1a40*/  LOP3.LUT R14, R14, R5, R4, 0xfe, !PT ;  /* 0x000000050e0e7212 */ /* 0x000fe400078efe04 */
[C---:B------:R-:W-:Y:S02]  /*1a50*/  PRMT R4, R15.reuse, 0x7770, RZ ;  /* 0x000077700f047816 */ /* 0x040fe400000000ff */
[----:B------:R-:W-:Y:S02]  /*1a60*/  LOP3.LUT R5, R6, 0xff0000, RZ, 0xc0, !PT ;  /* 0x00ff000006057812 */ /* 0x000fe400078ec0ff */
[----:B------:R-:W-:Y:S02]  /*1a70*/  PRMT R6, R16, 0x7771, RZ ;  /* 0x0000777110067816 */ /* 0x000fe400000000ff */
[----:B------:R-:W-:Y:S01]  /*1a80*/  PRMT R15, R15, 0x7773, RZ ;  /* 0x000077730f0f7816 */ /* 0x000fe200000000ff */
[----:B------:R-:W-:Y:S01]  /*1a90*/  IMAD R5, R4, 0x1000000, R5 ;  /* 0x0100000004057824 */ /* 0x000fe200078e0205 */
[----:B------:R-:W-:Y:S01]  /*1aa0*/  PRMT R4, R17, 0x7771, RZ ;  /* 0x0000777111047816 */ /* 0x000fe200000000ff */
[----:B------:R-:W-:-:S04]  /*1ab0*/  IMAD.U32 R6, R6, 0x10000, RZ ;  /* 0x0001000006067824 */ /* 0x000fc800078e00ff */
[----:B------:R-:W-:Y:S01]  /*1ac0*/  IMAD.U32 R9, R4, 0x10000, RZ ;  /* 0x0001000004097824 */ /* 0x000fe200078e00ff */
[----:B------:R-:W-:Y:S01]  /*1ad0*/  LOP3.LUT R8, R6, 0xff0000, RZ, 0xc0, !PT ;  /* 0x00ff000006087812 */ /* 0x000fe200078ec0ff */
[----:B------:R-:W-:Y:S01]  /*1ae0*/  IMAD.SHL.U32 R6, R10, 0x100, RZ ;  /* 0x000001000a067824 */ /* 0x000fe200078e00ff */
[----:B------:R-:W-:-:S03]  /*1af0*/  PRMT R10, R19, 0x7771, RZ ;  /* 0x00007771130a7816 */ /* 0x000fc600000000ff */
[----:B------:R-:W-:Y:S01]  /*1b00*/  IMAD R4, R7, 0x1000000, R8 ;  /* 0x0100000007047824 */ /* 0x000fe200078e0208 */
[----:B------:R-:W-:Y:S01]  /*1b10*/  LOP3.LUT R15, R15, R5, R6, 0xfe, !PT ;  /* 0x000000050f0f7212 */ /* 0x000fe200078efe06 */
[----:B------:R-:W-:Y:S01]  /*1b20*/  IMAD.U32 R10, R10, 0x10000, RZ ;  /* 0x000100000a0a7824 */ /* 0x000fe200078e00ff */
[----:B------:R-:W-:Y:S02]  /*1b30*/  PRMT R6, R18, 0x7771, RZ ;  /* 0x0000777112067816 */ /* 0x000fe400000000ff */
[----:B------:R-:W-:Y:S01]  /*1b40*/  PRMT R7, R17, 0x7770, RZ ;  /* 0x0000777011077816 */ /* 0x000fe200000000ff */
[----:B------:R0:W-:Y:S01]  /*1b50*/  STL.128 [R1+0x20], R12 ;  /* 0x0000200c01007387 */ /* 0x0001e20000100c00 */
[----:B------:R-:W-:Y:S01]  /*1b60*/  LOP3.LUT R8, R9, 0xff0000, RZ, 0xc0, !PT ;  /* 0x00ff000009087812 */ /* 0x000fe200078ec0ff */
[----:B------:R-:W-:Y:S01]  /*1b70*/  IMAD.U32 R6, R6, 0x10000, RZ ;  /* 0x0001000006067824 */ /* 0x000fe200078e00ff */
[----:B------:R-:W-:Y:S01]  /*1b80*/  LOP3.LUT R10, R10, 0xff0000, RZ, 0xc0, !PT ;  /* 0x00ff00000a0a7812 */ /* 0x000fe200078ec0ff */
[----:B------:R-:W3:Y:S01]  /*1b90*/  LDL R27, [R1+0x28] ;  /* 0x00002800011b7983 */ /* 0x000ee20000100800 */
[C---:B------:R-:W-:Y:S01]  /*1ba0*/  PRMT R9, R16.reuse, 0x7773, RZ ;  /* 0x0000777310097816 */ /* 0x040fe200000000ff */
[----:B------:R-:W-:Y:S01]  /*1bb0*/  IMAD R5, R7, 0x1000000, R8 ;  /* 0x0100000007057824 */ /* 0x000fe200078e0208 */
[----:B------:R-:W-:Y:S01]  /*1bc0*/  PRMT R8, R16, 0x7772, RZ ;  /* 0x0000777210087816 */ /* 0x000fe200000000ff */
[----:B------:R-:W2:Y:S01]  /*1bd0*/  LDL R28, [R1+0x2c] ;  /* 0x00002c00011c7983 */ /* 0x000ea20000100800 */
[----:B------:R-:W-:-:S02]  /*1be0*/  LOP3.LUT R7, R6, 0xff0000, RZ, 0xc0, !PT ;  /* 0x00ff000006077812 */ /* 0x000fc400078ec0ff */
[----:B------:R-:W-:Y:S01]  /*1bf0*/  PRMT R6, R18, 0x7770, RZ ;  /* 0x0000777012067816 */ /* 0x000fe200000000ff */
[----:B------:R-:W-:Y:S01]  /*1c00*/  IMAD.SHL.U32 R8, R8, 0x100, RZ ;  /* 0x0000010008087824 */ /* 0x000fe200078e00ff */
[----:B------:R-:W-:-:S03]  /*1c10*/  PRMT R16, R18, 0x7772, RZ ;  /* 0x0000777212107816 */ /* 0x000fc600000000ff */
[----:B------:R-:W-:Y:S01]  /*1c20*/  IMAD R6, R6, 0x1000000, R7 ;  /* 0x0100000006067824 */ /* 0x000fe200078e0207 */
[----:B------:R-:W-:Y:S01]  /*1c30*/  LOP3.LUT R4, R9, R4, R8, 0xfe, !PT ;  /* 0x0000000409047212 */ /* 0x000fe200078efe08 */
[----:B------:R-:W-:Y:S01]  /*1c40*/  IMAD R7, R11, 0x1000000, R10 ;  /* 0x010000000b077824 */ /* 0x000fe200078e020a */
[C---:B------:R-:W-:Y:S01]  /*1c50*/  PRMT R11, R17.reuse, 0x7772, RZ ;  /* 0x00007772110b7816 */ /* 0x040fe200000000ff */
[----:B------:R-:W-:Y:S01]  /*1c60*/  IMAD.SHL.U32 R16, R16, 0x100, RZ ;  /* 0x0000010010107824 */ /* 0x000fe200078e00ff */
[----:B------:R-:W-:Y:S02]  /*1c70*/  PRMT R8, R17, 0x7773, RZ ;  /* 0x0000777311087816 */ /* 0x000fe400000000ff */
[----:B------:R-:W-:Y:S01]  /*1c80*/  PRMT R17, R19, 0x7772, RZ ;  /* 0x0000777213117816 */ /* 0x000fe200000000ff */
[----:B------:R-:W-:Y:S01]  /*1c90*/  IMAD.SHL.U32 R11, R11, 0x100, RZ ;  /* 0x000001000b0b7824 */ /* 0x000fe200078e00ff */
[----:B------:R-:W-:Y:S02]  /*1ca0*/  PRMT R9, R18, 0x7773, RZ ;  /* 0x0000777312097816 */ /* 0x000fe400000000ff */
[----:B------:R-:W-:Y:S01]  /*1cb0*/  PRMT R10, R19, 0x7773, RZ ;  /* 0x00007773130a7816 */ /* 0x000fe200000000ff */
[----:B------:R-:W-:Y:S01]  /*1cc0*/  IMAD.SHL.U32 R17, R17, 0x100, RZ ;  /* 0x0000010011117824 */ /* 0x000fe200078e00ff */
[----:B------:R-:W-:-:S02]  /*1cd0*/  LOP3.LUT R5, R8, R5, R11, 0xfe, !PT ;  /* 0x0000000508057212 */ /* 0x000fc400078efe0b */
[----:B------:R-:W-:Y:S02]  /*1ce0*/  LOP3.LUT R6, R9, R6, R16, 0xfe, !PT ;  /* 0x0000000609067212 */ /* 0x000fe400078efe10 */
[----:B------:R-:W-:Y:S02]  /*1cf0*/  LOP3.LUT R7, R10, R7, R17, 0xfe, !PT ;  /* 0x000000070a077212 */ /* 0x000fe400078efe11 */
[----:B------:R-:W4:Y:S04]  /*1d00*/  LDL.64 R16, [R1+0x20] ;  /* 0x0000200001107983 */ /* 0x000f280000100a00 */
[----:B------:R-:W4:Y:S04]  /*1d10*/  LDL.128 R8, [R1] ;  /* 0x0000000001087983 */ /* 0x000f280000100c00 */
[----:B------:R1:W-:Y:S04]  /*1d20*/  STL.128 [R1+0x30], R4 ;  /* 0x0000300401007387 */ /* 0x0003e80000100c00 */
[----:B------:R-:W3:Y:S01]  /*1d30*/  LDL R18, [R1+0x3c] ;  /* 0x00003c0001127983 */ /* 0x000ee20000100800 */
[----:B----4-:R-:W-:-:S04]  /*1d40*/  LOP3.LUT R19, R10, R16, R5, 0x96, !PT ;  /* 0x000000100a137212 */ /* 0x010fc800078e9605 */
[----:B------:R-:W-:Y:S02]  /*1d50*/  LOP3.LUT R8, R19, R8, RZ, 0x3c, !PT ;  /* 0x0000000813087212 */ /* 0x000fe400078e3cff */
[C---:B0-----:R-:W-:Y:S02]  /*1d60*/  LOP3.LUT R12, R11.reuse, R17, R6, 0x96, !PT ;  /* 0x000000110b0c7212 */ /* 0x041fe400078e9606 */
[----:B---3--:R-:W-:Y:S02]  /*1d70*/  LOP3.LUT R27, R26, R27, R18, 0x96, !PT ;  /* 0x0000001b1a1b7212 */ /* 0x008fe400078e9612 */
[----:B--2---:R-:W-:Y:S02]  /*1d80*/  LOP3.LUT R11, R11, R28, R30, 0x96, !PT ;  /* 0x0000001c0b0b7212 */ /* 0x004fe400078e961e */
[----:B-1----:R-:W-:Y:S02]  /*1d90*/  SHF.L.W.U32.HI R4, R8, 0x1, R8 ;  /* 0x0000000108047819 */ /* 0x002fe40000010e08 */
[----:B------:R-:W-:-:S02]  /*1da0*/  LOP3.LUT R9, R12, R9, RZ, 0x3c, !PT ;  /* 0x000000090c097212 */ /* 0x000fc400078e3cff */
[----:B------:R-:W-:Y:S02]  /*1db0*/  LOP3.LUT R27, R27, R10, RZ, 0x3c, !PT ;  /* 0x0000000a1b1b7212 */ /* 0x000fe400078e3cff */
[----:B------:R-:W-:Y:S02]  /*1dc0*/  LOP3.LUT R11, R11, R4, RZ, 0x3c, !PT ;  /* 0x000000040b0b7212 */ /* 0x000fe400078e3cff */
[----:B------:R-:W-:Y:S02]  /*1dd0*/  SHF.L.W.U32.HI R5, R9, 0x1, R9 ;  /* 0x0000000109057819 */ /* 0x000fe40000010e09 */
[----:B------:R-:W-:Y:S02]  /*1de0*/  SHF.L.W.U32.HI R6, R27, 0x1, R27 ;  /* 0x000000011b067819 */ /* 0x000fe40000010e1b */
[----:B------:R-:W-:Y:S01]  /*1df0*/  SHF.L.W.U32.HI R8, R11, 0x1, R11 ;  /* 0x000000010b087819 */ /* 0x000fe20000010e0b */
[----:B------:R0:W-:Y:S04]  /*1e00*/  STL.64 [R1+0x40], R4 ;  /* 0x0000400401007387 */ /* 0x0001e80000100a00 */
[----:B------:R0:W-:Y:S04]  /*1e10*/  STL [R1+0x48], R6 ;  /* 0x0000480601007387 */ /* 0x0001e80000100800 */
[----:B------:R0:W-:Y:S01]  /*1e20*/  STL [R1+0x4c], R8 ;  /* 0x00004c0801007387 */ /* 0x0001e20000100800 */
[----:B------:R-:W-:-:S02]  /*1e30*/  IMAD.MOV.U32 R28, RZ, RZ, R21 ;  /* 0x000000ffff1c7224 */ /* 0x000fc400078e0015 */
[----:B------:R-:W-:-:S07]  /*1e40*/  IMAD.MOV.U32 R10, RZ, RZ, 0x14 ;  /* 0x00000014ff0a7424 */ /* 0x000fce00078e00ff */
.L_x_17:
[----:B-1----:R-:W-:-:S05]  /*1e50*/  IMAD R11, R10, 0x4, R1 ;  /* 0x000000040a0b7824 */ /* 0x002fca00078e0201 */
[----:B------:R-:W2:Y:S04]  /*1e60*/  LDL R15, [R11+-0xc] ;  /* 0xfffff4000b0f7983 */ /* 0x000ea80000100800 */
[----:B0-----:R-:W2:Y:S04]  /*1e70*/  LDL.64 R8, [R11+-0x20] ;  /* 0xffffe0000b087983 */ /* 0x001ea80000100a00 */
[----:B------:R-:W2:Y:S04]  /*1e80*/  LDL.128 R4, [R11+-0x40] ;  /* 0xffffc0000b047983 */ /* 0x000ea80000100c00 */
[----:B------:R-:W3:Y:S04]  /*1e90*/  LDL R12, [R11+-0x14] ;  /* 0xffffec000b0c7983 */ /* 0x000ee80000100800 */
[----:B------:R-:W3:Y:S04]  /*1ea0*/  LDL R13, [R11+-0x2c] ;  /* 0xffffd4000b0d7983 */ /* 0x000ee80000100800 */
[----:B------:R-:W4:Y:S04]  /*1eb0*/  LDL R18, [R11+-0x8] ;  /* 0xfffff8000b127983 */ /* 0x000f280000100800 */
[----:B------:R-:W5:Y:S04]  /*1ec0*/  LDL R14, [R11+-0x4] ;  /* 0xfffffc000b0e7983 */ /* 0x000f680000100800 */
[----:B------:R-:W5:Y:S04]  /*1ed0*/  LDL R17, [R11+-0x18] ;  /* 0xffffe8000b117983 */ /* 0x000f680000100800 */
[----:B------:R-:W5:Y:S01]  /*1ee0*/  LDL R16, [R11+-0x30] ;  /* 0xffffd0000b107983 */ /* 0x000f620000100800 */
[----:B--2---:R-:W-:-:S04]  /*1ef0*/  LOP3.LUT R15, R6, R8, R15, 0x96, !PT ;  /* 0x00000008060f7212 */ /* 0x004fc800078e960f */
[----:B------:R-:W-:Y:S02]  /*1f00*/  LOP3.LUT R4, R15, R4, RZ, 0x3c, !PT ;  /* 0x000000040f047212 */ /* 0x000fe400078e3cff */
[C---:B---3--:R-:W-:Y:S02]  /*1f10*/  LOP3.LUT R13, R7.reuse, R12, R13, 0x96, !PT ;  /* 0x0000000c070d7212 */ /* 0x048fe400078e960d */
[----:B------:R-:W-:Y:S02]  /*1f20*/  SHF.L.W.U32.HI R12, R4, 0x1, R4 ;  /* 0x00000001040c7819 */ /* 0x000fe40000010e04 */
[----:B----4-:R-:W-:Y:S02]  /*1f30*/  LOP3.LUT R8, R7, R9, R18, 0x96, !PT ;  /* 0x0000000907087212 */ /* 0x010fe400078e9612 */
[----:B------:R-:W-:Y:S02]  /*1f40*/  LOP3.LUT R4, R13, R12, RZ, 0x3c, !PT ;  /* 0x0000000c0d047212 */ /* 0x000fe400078e3cff */
[----:B------:R-:W-:-:S02]  /*1f50*/  LOP3.LUT R5, R8, R5, RZ, 0x3c, !PT ;  /* 0x0000000508057212 */ /* 0x000fc400078e3cff */
[----:B-----5:R-:W-:Y:S01]  /*1f60*/  LOP3.LUT R17, R16, R17, R14, 0x96, !PT ;  /* 0x0000001110117212 */ /* 0x020fe200078e960e */
[----:B------:R-:W-:-:S03]  /*1f70*/  VIADD R14, R10, 0x4 ;  /* 0x000000040a0e7836 */ /* 0x000fc60000000000 */
[----:B------:R-:W-:Y:S01]  /*1f80*/  LOP3.LUT R17, R17, R6, RZ, 0x3c, !PT ;  /* 0x0000000611117212 */ /* 0x000fe200078e3cff */
[----:B------:R-:W-:Y:S01]  /*1f90*/  IMAD R14, R14, 0x4, R1 ;  /* 0x000000040e0e7824 */ /* 0x000fe200078e0201 */
[----:B------:R-:W-:Y:S02]  /*1fa0*/  SHF.L.W.U32.HI R13, R5, 0x1, R5 ;  /* 0x00000001050d7819 */ /* 0x000fe40000010e05 */
[----:B------:R-:W-:Y:S02]  /*1fb0*/  SHF.L.W.U32.HI R18, R17, 0x1, R17 ;  /* 0x0000000111127819 */ /* 0x000fe40000010e11 */
[----:B------:R-:W-:Y:S01]  /*1fc0*/  SHF.L.W.U32.HI R26, R4, 0x1, R4 ;  /* 0x00000001041a7819 */ /* 0x000fe20000010e04 */
[----:B------:R0:W-:Y:S04]  /*1fd0*/  STL.64 [R11], R12 ;  /* 0x0000000c0b007387 */ /* 0x0001e80000100a00 */
[----:B------:R-:W-:Y:S04]  /*1fe0*/  STL [R11+0x8], R18 ;  /* 0x000008120b007387 */ /* 0x000fe80000100800 */
[----:B------:R1:W-:Y:S04]  /*1ff0*/  STL [R11+0xc], R26 ;  /* 0x00000c1a0b007387 */ /* 0x0003e80000100800 */
[----:B------:R-:W2:Y:S04]  /*2000*/  LDL R15, [R14+-0xc] ;  /* 0xfffff4000e0f7983 */ /* 0x000ea80000100800 */
[----:B------:R-:W2:Y:S04]  /*2010*/  LDL.64 R8, [R14+-0x20] ;  /* 0xffffe0000e087983 */ /* 0x000ea80000100a00 */
[----:B------:R-:W2:Y:S04]  /*2020*/  LDL.128 R4, [R14+-0x40] ;  /* 0xffffc0000e047983 */ /* 0x000ea80000100c00 */
[----:B------:R-:W3:Y:S04]  /*2030*/  LDL R32, [R14+-0x8] ;  /* 0xfffff8000e207983 */ /* 0x000ee80000100800 */
[----:B------:R-:W4:Y:S04]  /*2040*/  LDL R16, [R14+-0x14] ;  /* 0xffffec000e107983 */ /* 0x000f280000100800 */
[----:B0-----:R-:W4:Y:S04]  /*2050*/  LDL R12, [R14+-0x2c] ;  /* 0xffffd4000e0c7983 */ /* 0x001f280000100800 */
[----:B------:R-:W5:Y:S04]  /*2060*/  LDL R17, [R14+-0x4] ;  /* 0xfffffc000e117983 */ /* 0x000f680000100800 */
[----:B------:R-:W5:Y:S04]  /*2070*/  LDL R30, [R14+-0x18] ;  /* 0xffffe8000e1e7983 */ /* 0x000f680000100800 */
[----:B------:R-:W5:Y:S01]  /*2080*/  LDL R19, [R14+-0x30] ;  /* 0xffffd0000e137983 */ /* 0x000f620000100800 */
[----:B--2---:R-:W-:-:S04]  /*2090*/  LOP3.LUT R15, R6, R8, R15, 0x96, !PT ;  /* 0x00000008060f7212 */ /* 0x004fc800078e960f */
[----:B------:R-:W-:Y:S02]  /*20a0*/  LOP3.LUT R4, R15, R4, RZ, 0x3c, !PT ;  /* 0x000000040f047212 */ /* 0x000fe400078e3cff */
[C---:B---3--:R-:W-:Y:S02]  /*20b0*/  LOP3.LUT R8, R7.reuse, R9, R32, 0x96, !PT ;  /* 0x0000000907087212 */ /* 0x048fe400078e9620 */
[----:B----4-:R-:W-:Y:S02]  /*20c0*/  LOP3.LUT R7, R7, R16, R12, 0x96, !PT ;  /* 0x0000001007077212 */ /* 0x010fe400078e960c */
[----:B------:R-:W-:Y:S01]  /*20d0*/  SHF.L.W.U32.HI R12, R4, 0x1, R4 ;  /* 0x00000001040c7819 */ /* 0x000fe20000010e04 */
[----:B------:R-:W-:Y:S01]  /*20e0*/  VIADD R4, R10, 0x8 ;  /* 0x000000080a047836 */ /* 0x000fe20000000000 */
[----:B------:R-:W-:Y:S02]  /*20f0*/  LOP3.LUT R5, R8, R5, RZ, 0x3c, !PT ;  /* 0x0000000508057212 */ /* 0x000fe400078e3cff */
[----:B------:R-:W-:-:S02]  /*2100*/  LOP3.LUT R7, R7, R12, RZ, 0x3c, !PT ;  /* 0x0000000c07077212 */ /* 0x000fc400078e3cff */
[----:B-----5:R-:W-:-:S04]  /*2110*/  LOP3.LUT R17, R19, R30, R17, 0x96, !PT ;  /* 0x0000001e13117212 */ /* 0x020fc800078e9611 */
[----:B------:R-:W-:Y:S01]  /*2120*/  LOP3.LUT R17, R17, R6, RZ, 0x3c, !PT ;  /* 0x0000000611117212 */ /* 0x000fe200078e3cff */
[----:B-1----:R-:W-:Y:S01]  /*2130*/  IMAD R11, R4, 0x4, R1 ;  /* 0x00000004040b7824 */ /* 0x002fe200078e0201 */
        /* <DEDUP_REMOVED lines=15> */
[----:B-1----:R-:W-:-:S04]  /*2230*/  VIADD R14, R10, 0xc ;  /* 0x0000000c0a0e7836 */ /* 0x002fc80000000000 */
[----:B------:R-:W-:Y:S01]  /*2240*/  IMAD R14, R14, 0x4, R1 ;  /* 0x000000040e0e7824 */ /* 0x000fe200078e0201 */
[----:B--2---:R-:W-:-:S04]  /*2250*/  LOP3.LUT R19, R6, R8, R19, 0x96, !PT ;  /* 0x0000000806137212 */ /* 0x004fc800078e9613 */
[----:B------:R-:W-:Y:S02]  /*2260*/  LOP3.LUT R4, R19, R4, RZ, 0x3c, !PT ;  /* 0x0000000413047212 */ /* 0x000fe400078e3cff */
[C---:B---3--:R-:W-:Y:S02]  /*2270*/  LOP3.LUT R8, R7.reuse, R9, R30, 0x96, !PT ;  /* 0x0000000907087212 */ /* 0x048fe400078e961e */
[----:B----4-:R-:W-:Y:S02]  /*2280*/  LOP3.LUT R7, R7, R16, R12, 0x96, !PT ;  /* 0x0000001007077212 */ /* 0x010fe400078e960c */
[----:B------:R-:W-:Y:S02]  /*2290*/  SHF.L.W.U32.HI R12, R4, 0x1, R4 ;  /* 0x00000001040c7819 */ /* 0x000fe40000010e04 */
[----:B------:R-:W-:Y:S02]  /*22a0*/  LOP3.LUT R5, R8, R5, RZ, 0x3c, !PT ;  /* 0x0000000508057212 */ /* 0x000fe400078e3cff */
[----:B------:R-:W-:-:S02]  /*22b0*/  LOP3.LUT R7, R7, R12, RZ, 0x3c, !PT ;  /* 0x0000000c07077212 */ /* 0x000fc400078e3cff */
[----:B-----5:R-:W-:-:S04]  /*22c0*/  LOP3.LUT R21, R26, R21, R18, 0x96, !PT ;  /* 0x000000151a157212 */ /* 0x020fc800078e9612 */
[----:B------:R-:W-:Y:S02]  /*22d0*/  LOP3.LUT R21, R21, R6, RZ, 0x3c, !PT ;  /* 0x0000000615157212 */ /* 0x000fe400078e3cff */
        /* <DEDUP_REMOVED lines=30> */
[----:B------:R1:W-:Y:S04]  /*24c0*/  STL [R14+0x8], R21 ;  /* 0x000008150e007387 */ /* 0x0003e80000100800 */
[----:B------:R1:W-:Y:S04]  /*24d0*/  STL [R14+0xc], R27 ;  /* 0x00000c1b0e007387 */ /* 0x0003e80000100800 */
[----:B------:R-:W2:Y:S04]  /*24e0*/  LDL R17, [R11+-0xc] ;  /* 0xfffff4000b117983 */ /* 0x000ea80000100800 */
[----:B------:R-:W2:Y:S04]  /*24f0*/  LDL.64 R8, [R11+-0x20] ;  /* 0xffffe0000b087983 */ /* 0x000ea80000100a00 */
[----:B------:R-:W2:Y:S04]  /*2500*/  LDL.128 R4, [R11+-0x40] ;  /* 0xffffc0000b047983 */ /* 0x000ea80000100c00 */
[----:B------:R-:W3:Y:S04]  /*2510*/  LDL R26, [R11+-0x8] ;  /* 0xfffff8000b1a7983 */ /* 0x000ee80000100800 */
[----:B------:R-:W4:Y:S04]  /*2520*/  LDL R18, [R11+-0x14] ;  /* 0xffffec000b127983 */ /* 0x000f280000100800 */
[----:B------:R-:W4:Y:S04]  /*2530*/  LDL R19, [R11+-0x2c] ;  /* 0xffffd4000b137983 */ /* 0x000f280000100800 */
[----:B------:R-:W5:Y:S04]  /*2540*/  LDL R15, [R11+-0x4] ;  /* 0xfffffc000b0f7983 */ /* 0x000f680000100800 */
[----:B------:R-:W5:Y:S04]  /*2550*/  LDL R16, [R11+-0x18] ;  /* 0xffffe8000b107983 */ /* 0x000f680000100800 */
[----:B0-----:R-:W5:Y:S01]  /*2560*/  LDL R12, [R11+-0x30] ;  /* 0xffffd0000b0c7983 */ /* 0x001f620000100800 */
[----:B------:R-:W-:-:S05]  /*2570*/  VIADD R10, R10, 0x14 ;  /* 0x000000140a0a7836 */ /* 0x000fca0000000000 */
[----:B------:R-:W-:Y:S02]  /*2580*/  ISETP.NE.AND P0, PT, R10, 0x50, PT ;  /* 0x000000500a00780c */ /* 0x000fe40003f05270 */
[----:B--2---:R-:W-:-:S04]  /*2590*/  LOP3.LUT R17, R6, R8, R17, 0x96, !PT ;  /* 0x0000000806117212 */ /* 0x004fc800078e9611 */
[----:B------:R-:W-:Y:S02]  /*25a0*/  LOP3.LUT R4, R17, R4, RZ, 0x3c, !PT ;  /* 0x0000000411047212 */ /* 0x000fe400078e3cff */
[C---:B---3--:R-:W-:Y:S02]  /*25b0*/  LOP3.LUT R8, R7.reuse, R9, R26, 0x96, !PT ;  /* 0x0000000907087212 */ /* 0x048fe400078e961a */
[----:B------:R-:W-:Y:S02]  /*25c0*/  SHF.L.W.U32.HI R4, R4, 0x1, R4 ;  /* 0x0000000104047819 */ /* 0x000fe40000010e04 */
[----:B----4-:R-:W-:Y:S02]  /*25d0*/  LOP3.LUT R19, R7, R18, R19, 0x96, !PT ;  /* 0x0000001207137212 */ /* 0x010fe400078e9613 */
        /* <DEDUP_REMOVED lines=8> */
[----:B------:R1:W-:Y:S04]  /*2660*/  STL [R11+0x8], R6 ;  /* 0x000008060b007387 */ /* 0x0003e80000100800 */
[----:B------:R1:W-:Y:S01]  /*2670*/  STL [R11+0xc], R8 ;  /* 0x00000c080b007387 */ /* 0x0003e20000100800 */
[----:B------:R-:W-:Y:S05]  /*2680*/  @P0 BRA `(.L_x_17) ;  /* 0xfffffff400f00947 */ /* 0x000fea000383ffff */
[----:B------:R-:W-:Y:S02]  /*2690*/  IMAD.MOV.U32 R10, RZ, RZ, RZ ;  /* 0x000000ffff0a7224 */ /* 0x000fe400078e00ff */
[----:B-1----:R-:W-:Y:S02]  /*26a0*/  IMAD.MOV.U32 R14, RZ, RZ, R23 ;  /* 0x000000ffff0e7224 */ /* 0x002fe400078e0017 */
[----:B------:R-:W-:Y:S02]  /*26b0*/  IMAD.MOV.U32 R9, RZ, RZ, R22 ;  /* 0x000000ffff097224 */ /* 0x000fe400078e0016 */
[----:B------:R-:W-:Y:S02]  /*26c0*/  IMAD.MOV.U32 R8, RZ, RZ, R0 ;  /* 0x000000ffff087224 */ /* 0x000fe400078e0000 */
[----:B------:R-:W-:Y:S02]  /*26d0*/  IMAD.MOV.U32 R11, RZ, RZ, R3 ;  /* 0x000000ffff0b7224 */ /* 0x000fe400078e0003 */
[----:B------:R-:W-:-:S07]  /*26e0*/  IMAD.MOV.U32 R13, RZ, RZ, R2 ;  /* 0x000000ffff0d7224 */ /* 0x000fce00078e0002 */
.L_x_28:
[----:B------:R-:W-:-:S06]  /*26f0*/  IMAD R4, R10, 0x4, R1 ;  /* 0x000000040a047824 */ /* 0x000fcc00078e0201 */
[----:B------:R-:W5:Y:S01]  /*2700*/  LDL.128 R4, [R4] ;  /* 0x0000000004047983 */ /* 0x000f620000100c00 */
[C---:B------:R-:W-:Y:S02]  /*2710*/  ISETP.GT.U32.AND P0, PT, R10.reuse, 0x13, PT ;  /* 0x000000130a00780c */ /* 0x040fe40003f04070 */
[----:B------:R-:W-:Y:S02]  /*2720*/  ISETP.GE.U32.AND P1, PT, R10, 0x13, PT ;  /* 0x000000130a00780c */ /* 0x000fe40003f26070 */
[----:B------:R-:W-:-:S09]  /*2730*/  LEA.HI R14, R11, R14, R11, 0x5 ;  /* 0x0000000e0b0e7211 */ /* 0x000fd200078f280b */
[----:B------:R-:W-:Y:S01]  /*2740*/  @!P0 LOP3.LUT R12, R8, R13, R9, 0xe2, !PT ;  /* 0x0000000d080c8212 */ /* 0x000fe200078ee209 */
[----:B------:R-:W-:Y:S01]  /*2750*/  @!P0 IMAD.MOV.U32 R15, RZ, RZ, 0x5a827999 ;  /* 0x5a827999ff0f8424 */ /* 0x000fe200078e00ff */
[----:B------:R-:W-:Y:S06]  /*2760*/  @!P0 BRA `(.L_x_18) ;  /* 0x0000000000248947 */ /* 0x000fec0003800000 */
[----:B------:R-:W-:-:S13]  /*2770*/  ISETP.GT.U32.AND P0, PT, R10, 0x27, PT ;  /* 0x000000270a00780c */ /* 0x000fda0003f04070 */
[----:B------:R-:W-:Y:S01]  /*2780*/  @!P0 LOP3.LUT R12, R9, R8, R13, 0x96, !PT ;  /* 0x00000008090c8212 */ /* 0x000fe200078e960d */
[----:B------:R-:W-:Y:S01]  /*2790*/  @!P0 IMAD.MOV.U32 R15, RZ, RZ, 0x6ed9eba1 ;  /* 0x6ed9eba1ff0f8424 */ /* 0x000fe200078e00ff */
[----:B------:R-:W-:Y:S06]  /*27a0*/  @!P0 BRA `(.L_x_18) ;  /* 0x0000000000148947 */ /* 0x000fec0003800000 */
[----:B------:R-:W-:-:S13]  /*27b0*/  ISETP.GT.U32.AND P0, PT, R10, 0x3b, PT ;  /* 0x0000003b0a00780c */ /* 0x000fda0003f04070 */
[CCC-:B------:R-:W-:Y:S01]  /*27c0*/  @!P0 LOP3.LUT R12, R9.reuse, R8.reuse, R13.reuse, 0xe8, !PT ;  /* 0x00000008090c8212 */ /* 0x1c0fe200078ee80d */
[----:B------:R-:W-:Y:S01]  /*27d0*/  @!P0 IMAD.MOV.U32 R15, RZ, RZ, -0x70e44324 ;  /* 0x8f1bbcdcff0f8424 */ /* 0x000fe200078e00ff */
[----:B------:R-:W-:Y:S01]  /*27e0*/  @P0 LOP3.LUT R12, R9, R8, R13, 0x96, !PT ;  /* 0x00000008090c0212 */ /* 0x000fe200078e960d */
[----:B------:R-:W-:-:S07]  /*27f0*/  @P0 IMAD.MOV.U32 R15, RZ, RZ, -0x359d3e2a ;  /* 0xca62c1d6ff0f0424 */ /* 0x000fce00078e00ff */
.L_x_18:
[----:B------:R-:W-:Y:S02]  /*2800*/  IADD3 R15, PT, PT, R15, R14, R12 ;  /* 0x0000000e0f0f7210 */ /* 0x000fe40007ffe00c */
[----:B------:R-:W-:-:S03]  /*2810*/  SHF.L.W.U32.HI R12, R13, 0x1e, R13 ;  /* 0x0000001e0d0c7819 */ /* 0x000fc60000010e0d */
[----:B-----5:R-:W-:Y:S01]  /*2820*/  IMAD.IADD R13, R4, 0x1, R15 ;  /* 0x00000001040d7824 */ /* 0x020fe200078e020f */
[----:B------:R-:W-:Y:S06]  /*2830*/  @!P1 BRA `(.L_x_19) ;  /* 0x00000000002c9947 */ /* 0x000fec0003800000 */
[----:B------:R-:W-:-:S13]  /*2840*/  ISETP.GE.U32.AND P0, PT, R10, 0x27, PT ;  /* 0x000000270a00780c */ /* 0x000fda0003f06070 */
[----:B------:R-:W-:Y:S05]  /*2850*/  @!P0 BRA `(.L_x_20) ;  /* 0x0000000000188947 */ /* 0x000fea0003800000 */
[----:B------:R-:W-:-:S13]  /*2860*/  ISETP.GE.U32.AND P0, PT, R10, 0x3b, PT ;  /* 0x0000003b0a00780c */ /* 0x000fda0003f06070 */
[CCC-:B------:R-:W-:Y:S01]  /*2870*/  @P0 LOP3.LUT R4, R8.reuse, R12.reuse, R11.reuse, 0x96, !PT ;  /* 0x0000000c08040212 */ /* 0x1c0fe200078e960b */
[----:B------:R-:W-:Y:S01]  /*2880*/  @P0 IMAD.MOV.U32 R15, RZ, RZ, -0x359d3e2a ;  /* 0xca62c1d6ff0f0424 */ /* 0x000fe200078e00ff */
[----:B------:R-:W-:Y:S01]  /*2890*/  @!P0 LOP3.LUT R4, R8, R12, R11, 0xe8, !PT ;  /* 0x0000000c08048212 */ /* 0x000fe200078ee80b */
[----:B------:R-:W-:Y:S01]  /*28a0*/  @!P0 IMAD.MOV.U32 R15, RZ, RZ, -0x70e44324 ;  /* 0x8f1bbcdcff0f8424 */ /* 0x000fe200078e00ff */
[----:B------:R-:W-:Y:S06]  /*28b0*/  BRA `(.L_x_21) ;  /* 0x0000000000147947 */ /* 0x000fec0003800000 */
.L_x_20:
[----:B------:R-:W-:Y:S01]  /*28c0*/  LOP3.LUT R4, R8, R12, R11, 0x96, !PT ;  /* 0x0000000c08047212 */ /* 0x000fe200078e960b */
[----:B------:R-:W-:Y:S01]  /*28d0*/  IMAD.MOV.U32 R15, RZ, RZ, 0x6ed9eba1 ;  /* 0x6ed9eba1ff0f7424 */ /* 0x000fe200078e00ff */
[----:B------:R-:W-:Y:S06]  /*28e0*/  BRA `(.L_x_21) ;  /* 0x0000000000087947 */ /* 0x000fec0003800000 */
.L_x_19:
[----:B------:R-:W-:Y:S01]  /*28f0*/  LOP3.LUT R4, R12, R11, R8, 0xe2, !PT ;  /* 0x0000000b0c047212 */ /* 0x000fe200078ee208 */
[----:B------:R-:W-:-:S07]  /*2900*/  IMAD.MOV.U32 R15, RZ, RZ, 0x5a827999 ;  /* 0x5a827999ff0f7424 */ /* 0x000fce00078e00ff */
.L_x_21:
[----:B------:R-:W-:Y:S02]  /*2910*/  ISETP.GE.U32.AND P0, PT, R10, 0x12, PT ;  /* 0x000000120a00780c */ /* 0x000fe40003f06070 */
[----:B------:R-:W-:Y:S02]  /*2920*/  LEA.HI R9, R13, R9, R13, 0x5 ;  /* 0x000000090d097211 */ /* 0x000fe400078f280d */
[----:B------:R-:W-:Y:S02]  /*2930*/  SHF.L.W.U32.HI R14, R11, 0x1e, R11 ;  /* 0x0000001e0b0e7819 */ /* 0x000fe40000010e0b */
[----:B------:R-:W-:-:S05]  /*2940*/  IADD3 R4, PT, PT, R15, R9, R4 ;  /* 0x000000090f047210 */ /* 0x000fca0007ffe004 */
[----:B------:R-:W-:Y:S02]  /*2950*/  IMAD.IADD R11, R4, 0x1, R5 ;  /* 0x00000001040b7824 */ /* 0x000fe400078e0205 */
[----:B------:R-:W-:Y:S05]  /*2960*/  @!P0 BRA `(.L_x_22) ;  /* 0x00000000002c8947 */ /* 0x000fea0003800000 */
        /* <DEDUP_REMOVED lines=8> */
.L_x_23:
[----:B------:R-:W-:Y:S01]  /*29f0*/  LOP3.LUT R4, R12, R14, R13, 0x96, !PT ;  /* 0x0000000e0c047212 */ /* 0x000fe200078e960d */
[----:B------:R-:W-:Y:S01]  /*2a00*/  IMAD.MOV.U32 R5, RZ, RZ, 0x6ed9eba1 ;  /* 0x6ed9eba1ff057424 */ /* 0x000fe200078e00ff */
[----:B------:R-:W-:Y:S06]  /*2a10*/  BRA `(.L_x_24) ;  /* 0x0000000000087947 */ /* 0x000fec0003800000 */
.L_x_22:
[----:B------:R-:W-:Y:S01]  /*2a20*/  LOP3.LUT R4, R14, R13, R12, 0xe2, !PT ;  /* 0x0000000d0e047212 */ /* 0x000fe200078ee20c */
[----:B------:R-:W-:-:S07]  /*2a30*/  IMAD.MOV.U32 R5, RZ, RZ, 0x5a827999 ;  /* 0x5a827999ff057424 */ /* 0x000fce00078e00ff */
.L_x_24:
        /* <DEDUP_REMOVED lines=14> */
.L_x_26:
[----:B------:R-:W-:Y:S01]  /*2b20*/  LOP3.LUT R4, R14, R9, R11, 0x96, !PT ;  /* 0x000000090e047212 */ /* 0x000fe200078e960b */
[----:B------:R-:W-:Y:S01]  /*2b30*/  IMAD.MOV.U32 R5, RZ, RZ, 0x6ed9eba1 ;  /* 0x6ed9eba1ff057424 */ /* 0x000fe200078e00ff */
[----:B------:R-:W-:Y:S06]  /*2b40*/  BRA `(.L_x_27) ;  /* 0x0000000000087947 */ /* 0x000fec0003800000 */
.L_x_25:
[----:B------:R-:W-:Y:S01]  /*2b50*/  LOP3.LUT R4, R9, R11, R14, 0xe2, !PT ;  /* 0x0000000b09047212 */ /* 0x000fe200078ee20e */
[----:B------:R-:W-:-:S07]  /*2b60*/  IMAD.MOV.U32 R5, RZ, RZ, 0x5a827999 ;  /* 0x5a827999ff057424 */ /* 0x000fce00078e00ff */
.L_x_27:
[----:B------:R-:W-:Y:S01]  /*2b70*/  VIADD R10, R10, 0x4 ;  /* 0x000000040a0a7836 */ /* 0x000fe20000000000 */
[----:B------:R-:W-:Y:S02]  /*2b80*/  LEA.HI R12, R13, R12, R13, 0x5 ;  /* 0x0000000c0d0c7211 */ /* 0x000fe400078f280d */
[----:B------:R-:W-:Y:S02]  /*2b90*/  SHF.L.W.U32.HI R8, R11, 0x1e, R11 ;  /* 0x0000001e0b087819 */ /* 0x000fe40000010e0b */
[----:B------:R-:W-:Y:S02]  /*2ba0*/  ISETP.NE.AND P0, PT, R10, 0x50, PT ;  /* 0x000000500a00780c */ /* 0x000fe40003f05270 */
[----:B------:R-:W-:-:S05]  /*2bb0*/  IADD3 R4, PT, PT, R5, R12, R4 ;  /* 0x0000000c05047210 */ /* 0x000fca0007ffe004 */
[----:B------:R-:W-:-:S06]  /*2bc0*/  IMAD.IADD R11, R4, 0x1, R7 ;  /* 0x00000001040b7824 */ /* 0x000fcc00078e0207 */
[----:B------:R-:W-:Y:S05]  /*2bd0*/  @P0 BRA `(.L_x_28) ;  /* 0xfffffff800c40947 */ /* 0x000fea000383ffff */
[----:B------:R-:W-:Y:S02]  /*2be0*/  VIADD R21, R28, 0x40 ;  /* 0x000000401c157836 */ /* 0x000fe40000000000 */
[----:B------:R-:W-:Y:S02]  /*2bf0*/  IMAD.IADD R5, R29, 0x1, R20 ;  /* 0x000000011d057824 */ /* 0x000fe400078e0214 */
[----:B------:R-:W-:Y:S02]  /*2c00*/  IMAD.IADD R3, R11, 0x1, R3 ;  /* 0x000000010b037824 */ /* 0x000fe400078e0203 */
[----:B------:R-:W-:Y:S01]  /*2c10*/  IMAD.IADD R2, R13, 0x1, R2 ;  /* 0x000000010d027824 */ /* 0x000fe200078e0202 */
[----:B------:R-:W-:Y:S01]  /*2c20*/  ISETP.GT.U32.AND P0, PT, R21, R5, PT ;  /* 0x000000051500720c */ /* 0x000fe20003f04070 */
[----:B------:R-:W-:Y:S02]  /*2c30*/  IMAD.IADD R0, R8, 0x1, R0 ;  /* 0x0000000108007824 */ /* 0x000fe400078e0200 */
[----:B------:R-:W-:-:S02]  /*2c40*/  IMAD.IADD R22, R9, 0x1, R22 ;  /* 0x0000000109167824 */ /* 0x000fc400078e0216 */
[----:B------:R-:W-:-:S08]  /*2c50*/  IMAD.IADD R23, R14, 0x1, R23 ;  /* 0x000000010e177824 */ /* 0x000fd000078e0217 */
[----:B------:R-:W-:Y:S05]  /*2c60*/  @!P0 BRA `(.L_x_29) ;  /* 0xffffffe400b48947 */ /* 0x000fea000383ffff */
.L_x_16:
[----:B------:R-:W-:Y:S05]  /*2c70*/  BSYNC.RECONVERGENT B0 ;  /* 0x0000000000007941 */ /* 0x000fea0003800200 */
.L_x_15:
[----:B------:R-:W-:Y:S01]  /*2c80*/  VIADD R4, R24, 0x48 ;  /* 0x0000004818047836 */ /* 0x000fe20000000000 */
[----:B------:R-:W-:Y:S01]  /*2c90*/  SHF.R.U32.HI R33, RZ, 0x6, R28 ;  /* 0x00000006ff217819 */ /* 0x000fe2000001161c */
[----:B------:R-:W-:Y:S03]  /*2ca0*/  BSSY.RECONVERGENT B4, `(.L_x_30) ;  /* 0x00001ce000047945 */ /* 0x000fe60003800200 */
[----:B------:R-:W-:-:S04]  /*2cb0*/  LEA.HI R33, R4, -R33, RZ, 0x1a ;  /* 0x8000002104217211 */ /* 0x000fc800078fd0ff */
[----:B------:R-:W-:-:S13]  /*2cc0*/  ISETP.GE.AND P0, PT, R33, 0x1, PT ;  /* 0x000000012100780c */ /* 0x000fda0003f06270 */
[----:B------:R-:W-:Y:S05]  /*2cd0*/  @!P0 BRA `(.L_x_31) ;  /* 0x0000001c00288947 */ /* 0x000fea0003800000 */
[C---:B------:R-:W-:Y:S01]  /*2ce0*/  IMAD.IADD R35, R5.reuse, 0x1, -R28 ;  /* 0x0000000105237824 */ /* 0x040fe200078e0a1c */
[----:B------:R-:W-:Y:S01]  /*2cf0*/  LOP3.LUT R30, R5, 0x3, RZ, 0xc0, !PT ;  /* 0x00000003051e7812 */ /* 0x000fe200078ec0ff */
[----:B------:R-:W-:Y:S01]  /*2d00*/  IMAD.MOV.U32 R7, RZ, RZ, -0x8 ;  /* 0xfffffff8ff077424 */ /* 0x000fe200078e00ff */
[C---:B------:R-:W-:Y:S01]  /*2d10*/  IADD3 R25, PT, PT, R28.reuse, 0x3, R25 ;  /* 0x000000031c197810 */ /* 0x040fe20007ffe019 */
[----:B------:R-:W-:Y:S01]  /*2d20*/  IMAD.IADD R8, R28, 0x1, -R5 ;  /* 0x000000011c087824 */ /* 0x000fe200078e0a05 */
[----:B------:R-:W-:Y:S01]  /*2d30*/  SHF.R.S32.HI R4, RZ, 0x1f, R35 ;  /* 0x0000001fff047819 */ /* 0x000fe20000011423 */
[----:B------:R-:W-:Y:S01]  /*2d40*/  IMAD.MOV.U32 R31, RZ, RZ, 0x80 ;  /* 0x00000080ff1f7424 */ /* 0x000fe200078e00ff */
[----:B------:R-:W-:Y:S01]  /*2d50*/  IADD3 R20, PT, PT, -R20, R28, R30 ;  /* 0x0000001c14147210 */ /* 0x000fe20007ffe11e */
[----:B------:R-:W-:Y:S01]  /*2d60*/  IMAD.MOV.U32 R34, RZ, RZ, RZ ;  /* 0x000000ffff227224 */ /* 0x000fe200078e00ff */
[----:B------:R-:W-:Y:S01]  /*2d70*/  LEA.HI R4, R4, R35, RZ, 0x2 ;  /* 0x0000002304047211 */ /* 0x000fe200078f10ff */
[----:B------:R-:W-:Y:S01]  /*2d80*/  VIADD R37, R1, 0x140 ;  /* 0x0000014001257836 */ /* 0x000fe20000000000 */
[----:B------:R-:W-:Y:S01]  /*2d90*/  ISETP.GT.U32.AND P1, PT, R8, -0x4, PT ;  /* 0xfffffffc0800780c */ /* 0x000fe20003f24070 */
[----:B------:R-:W-:Y:S01]  /*2da0*/  IMAD.IADD R29, R20, 0x1, -R29 ;  /* 0x00000001141d7824 */ /* 0x000fe200078e0a1d */
[----:B------:R-:W-:-:S02]  /*2db0*/  LOP3.LUT R6, R4, 0x1ffffffc, RZ, 0xc0, !PT ;  /* 0x1ffffffc04067812 */ /* 0x000fc400078ec0ff */
[----:B------:R-:W-:Y:S02]  /*2dc0*/  SHF.R.U32.HI R20, RZ, 0x1d, R5 ;  /* 0x0000001dff147819 */ /* 0x000fe40000011605 */
[----:B------:R-:W-:Y:S01]  /*2dd0*/  SHF.R.S32.HI R32, RZ, 0x2, R4 ;  /* 0x00000002ff207819 */ /* 0x000fe20000011404 */
[----:B------:R-:W-:-:S04]  /*2de0*/  IMAD.IADD R6, R35, 0x1, -R6 ;  /* 0x0000000123067824 */ /* 0x000fc800078e0a06 */
[----:B------:R-:W-:-:S05]  /*2df0*/  IMAD R6, R6, R7, 0x18 ;  /* 0x0000001806067424 */ /* 0x000fca00078e0207 */
[----:B------:R-:W-:-:S07]  /*2e00*/  SHF.L.U32 R31, R31, R6, RZ ;  /* 0x000000061f1f7219 */ /* 0x000fce00000006ff */
.L_x_58:
[----:B0-----:R0:W-:Y:S01]  /*2e10*/  STL.128 [R1+0x140], RZ ;  /* 0x000140ff01007387 */ /* 0x0011e20000100c00 */
[----:B------:R-:W-:Y:S01]  /*2e20*/  ISETP.NE.AND P0, PT, R34, RZ, PT ;  /* 0x000000ff2200720c */ /* 0x000fe20003f05270 */
[----:B------:R-:W-:Y:S02]  /*2e30*/  BSSY.RECONVERGENT B3, `(.L_x_32) ;  /* 0x00000ad000037945 */ /* 0x000fe40003800200 */
[----:B------:R0:W-:Y:S04]  /*2e40*/  STL.128 [R1+0x150], RZ ;  /* 0x000150ff01007387 */ /* 0x0001e80000100c00 */
[----:B------:R0:W-:Y:S04]  /*2e50*/  STL.128 [R1+0x160], RZ ;  /* 0x000160ff01007387 */ /* 0x0001e80000100c00 */
[----:B------:R0:W-:Y:S02]  /*2e60*/  STL.128 [R1+0x170], RZ ;  /* 0x000170ff01007387 */ /* 0x0001e40000100c00 */
[----:B------:R-:W-:Y:S05]  /*2e70*/  @P0 BRA `(.L_x_33) ;  /* 0x0000000800a00947 */ /* 0x000fea0003800000 */
[----:B------:R-:W-:Y:S01]  /*2e80*/  ISETP.GE.AND P0, PT, R35, 0x1, PT ;  /* 0x000000012300780c */ /* 0x000fe20003f06270 */
[----:B------:R-:W-:-:S12]  /*2e90*/  BSSY.RECONVERGENT B2, `(.L_x_34) ;  /* 0x00000a2000027945 */ /* 0x000fd80003800200 */
[----:B------:R-:W-:Y:S05]  /*2ea0*/  @!P0 BRA `(.L_x_35) ;  /* 0x0000000800808947 */ /* 0x000fea0003800000 */
[----:B------:R-:W-:Y:S01]  /*2eb0*/  BSSY.RECONVERGENT B1, `(.L_x_36) ;  /* 0x000007b000017945 */ /* 0x000fe20003800200 */
[----:B------:R-:W-:-:S03]  /*2ec0*/  IMAD.MOV.U32 R4, RZ, RZ, RZ ;  /* 0x000000ffff047224 */ /* 0x000fc600078e00ff */
[----:B------:R-:W-:Y:S05]  /*2ed0*/  @P1 BRA `(.L_x_37) ;  /* 0x0000000400e01947 */ /* 0x000fea0003800000 */
[----:B------:R-:W-:Y:S01]  /*2ee0*/  ISETP.GE.AND P0, PT, R29, RZ, PT ;  /* 0x000000ff1d00720c */ /* 0x000fe20003f06270 */
[----:B------:R-:W-:Y:S01]  /*2ef0*/  BSSY.RELIABLE B0, `(.L_x_38) ;  /* 0x0000063000007945 */ /* 0x000fe20003800100 */
[----:B------:R-:W-:Y:S02]  /*2f00*/  IMAD.MOV.U32 R6, RZ, RZ, R25 ;  /* 0x000000ffff067224 */ /* 0x000fe400078e0019 */
[----:B------:R-:W-:Y:S02]  /*2f10*/  IMAD.MOV.U32 R5, RZ, RZ, R37 ;  /* 0x000000ffff057224 */ /* 0x000fe400078e0025 */
[----:B------:R-:W-:-:S07]  /*2f20*/  IMAD.MOV.U32 R7, RZ, RZ, R29 ;  /* 0x000000ffff077224 */ /* 0x000fce00078e001d */
[----:B------:R-:W-:Y:S05]  /*2f30*/  @P0 BRA `(.L_x_39) ;  /* 0x0000000400780947 */ /* 0x000fea0003800000 */
[----:B------:R-:W-:Y:S01]  /*2f40*/  IMAD.MOV R8, RZ, RZ, -R7 ;  /* 0x000000ffff087224 */ /* 0x000fe200078e0a07 */
[----:B------:R-:W-:Y:S01]  /*2f50*/  BSSY.RECONVERGENT B5, `(.L_x_40) ;  /* 0x0000039000057945 */ /* 0x000fe20003800200 */
[----:B------:R-:W-:-:S03]  /*2f60*/  PLOP3.LUT P0, PT, PT, PT, PT, 0x80, 0x8 ;  /* 0x000000000008781c */ /* 0x000fc60003f0f070 */
[----:B------:R-:W-:-:S13]  /*2f70*/  ISETP.GT.AND P2, PT, R8, 0xc, PT ;  /* 0x0000000c0800780c */ /* 0x000fda0003f44270 */
[----:B------:R-:W-:Y:S05]  /*2f80*/  @!P2 BRA `(.L_x_41) ;  /* 0x0000000000d4a947 */ /* 0x000fea0003800000 */
[----:B------:R-:W-:Y:S01]  /*2f90*/  BSSY.RECONVERGENT B6, `(.L_x_41) ;  /* 0x0000034000067945 */ /* 0x000fe20003800200 */
[----:B------:R-:W-:Y:S01]  /*2fa0*/  PLOP3.LUT P0, PT, PT, PT, PT, 0x8, 0x80 ;  /* 0x000000000080781c */ /* 0x000fe20003f0e170 */
[----:B------:R-:W-:-:S12]  /*2fb0*/  IMAD.IADD R4, R35, 0x1, -R30 ;  /* 0x0000000123047824 */ /* 0x000fd800078e0a1e */
.L_x_42:
[----:B------:R-:W2:Y:S04]  /*2fc0*/  LDL.U8 R10, [R6+-0x3] ;  /* 0xfffffd00060a7983 */ /* 0x000ea80000100000 */
[----:B------:R-:W3:Y:S04]  /*2fd0*/  LDL.U8 R12, [R6+-0x2] ;  /* 0xfffffe00060c7983 */ /* 0x000ee80000100000 */
[----:B------:R-:W4:Y:S04]  /*2fe0*/  LDL.U8 R9, [R6+-0x1] ;  /* 0xffffff0006097983 */ /* 0x000f280000100000 */
[----:B------:R-:W5:Y:S04]  /*2ff0*/  LDL R11, [R5] ;  /* 0x00000000050b7983 */ /* 0x000f680000100800 */
[----:B------:R-:W5:Y:S01]  /*3000*/  LDL.U8 R8, [R6] ;  /* 0x0000000006087983 */ /* 0x000f620000100000 */
[----:B--2---:R-:W-:-:S02]  /*3010*/  IMAD.SHL.U32 R10, R10, 0x1000000, RZ ;  /* 0x010000000a0a7824 */ /* 0x004fc400078e00ff */
[----:B---3--:R-:W-:Y:S02]  /*3020*/  IMAD.U32 R12, R12, 0x10000, RZ ;  /* 0x000100000c0c7824 */ /* 0x008fe400078e00ff */
[----:B----4-:R-:W-:-:S03]  /*3030*/  IMAD.SHL.U32 R9, R9, 0x100, RZ ;  /* 0x0000010009097824 */ /* 0x010fc600078e00ff */
[----:B-----5:R-:W-:Y:S02]  /*3040*/  LOP3.LUT R11, R12, R10, R11, 0xfe, !PT ;  /* 0x0000000a0c0b7212 */ /* 0x020fe400078efe0b */
[----:B------:R-:W2:Y:S02]  /*3050*/  LDL R12, [R5+0x4] ;  /* 0x00000400050c7983 */ /* 0x000ea40000100800 */
[----:B------:R-:W-:-:S05]  /*3060*/  LOP3.LUT R10, R8, R9, R11, 0xfe, !PT ;  /* 0x00000009080a7212 */ /* 0x000fca00078efe0b */
[----:B------:R1:W-:Y:S04]  /*3070*/  STL [R5], R10 ;  /* 0x0000000a05007387 */ /* 0x0003e80000100800 */
[----:B------:R-:W3:Y:S04]  /*3080*/  LDL.U8 R11, [R6+0x1] ;  /* 0x00000100060b7983 */ /* 0x000ee80000100000 */
[----:B------:R-:W4:Y:S04]  /*3090*/  LDL.U8 R13, [R6+0x2] ;  /* 0x00000200060d7983 */ /* 0x000f280000100000 */
[----:B------:R-:W5:Y:S04]  /*30a0*/  LDL.U8 R9, [R6+0x3] ;  /* 0x0000030006097983 */ /* 0x000f680000100000 */
[----:B------:R-:W2:Y:S01]  /*30b0*/  LDL.U8 R8, [R6+0x4] ;  /* 0x0000040006087983 */ /* 0x000ea20000100000 */
[----:B---3--:R-:W-:-:S02]  /*30c0*/  IMAD.SHL.U32 R11, R11, 0x1000000, RZ ;  /* 0x010000000b0b7824 */ /* 0x008fc400078e00ff */
[----:B----4-:R-:W-:Y:S02]  /*30d0*/  IMAD.U32 R13, R13, 0x10000, RZ ;  /* 0x000100000d0d7824 */ /* 0x010fe400078e00ff */
[----:B-----5:R-:W-:-:S03]  /*30e0*/  IMAD.SHL.U32 R9, R9, 0x100, RZ ;  /* 0x0000010009097824 */ /* 0x020fc600078e00ff */
[----:B--2---:R-:W-:-:S04]  /*30f0*/  LOP3.LUT R11, R13, R11, R12, 0xfe, !PT ;  /* 0x0000000b0d0b7212 */ /* 0x004fc800078efe0c */
[----:B------:R-:W-:Y:S02]  /*3100*/  LOP3.LUT R12, R8, R9, R11, 0xfe, !PT ;  /* 0x00000009080c7212 */ /* 0x000fe400078efe0b */
[----:B------:R-:W2:Y:S04]  /*3110*/  LDL R11, [R5+0x8] ;  /* 0x00000800050b7983 */ /* 0x000ea80000100800 */
[----:B------:R3:W-:Y:S04]  /*3120*/  STL [R5+0x4], R12 ;  /* 0x0000040c05007387 */ /* 0x0007e80000100800 */
[----:B-1----:R-:W4:Y:S04]  /*3130*/  LDL.U8 R10, [R6+0x5] ;  /* 0x00000500060a7983 */ /* 0x002f280000100000 */
[----:B------:R-:W5:Y:S04]  /*3140*/  LDL.U8 R13, [R6+0x6] ;  /* 0x00000600060d7983 */ /* 0x000f680000100000 */
[----:B------:R-:W2:Y:S04]  /*3150*/  LDL.U8 R9, [R6+0x7] ;  /* 0x0000070006097983 */ /* 0x000ea80000100000 */
[----:B------:R-:W2:Y:S04]  /*3160*/  LDL.U8 R8, [R6+0x8] ;  /* 0x0000080006087983 */ /* 0x000ea80000100000 */
[----:B---3--:R-:W3:Y:S01]  /*3170*/  LDL R12, [R5+0xc] ;  /* 0x00000c00050c7983 */ /* 0x008ee20000100800 */
[----:B----4-:R-:W-:-:S02]  /*3180*/  IMAD.SHL.U32 R10, R10, 0x1000000, RZ ;  /* 0x010000000a0a7824 */ /* 0x010fc400078e00ff */
[----:B-----5:R-:W-:Y:S02]  /*3190*/  IMAD.U32 R13, R13, 0x10000, RZ ;  /* 0x000100000d0d7824 */ /* 0x020fe400078e00ff */
[----:B--2---:R-:W-:-:S03]  /*31a0*/  IMAD.SHL.U32 R9, R9, 0x100, RZ ;  /* 0x0000010009097824 */ /* 0x004fc600078e00ff */
[----:B------:R-:W-:-:S04]  /*31b0*/  LOP3.LUT R11, R13, R10, R11, 0xfe, !PT ;  /* 0x0000000a0d0b7212 */ /* 0x000fc800078efe0b */
[----:B------:R-:W-:-:S05]  /*31c0*/  LOP3.LUT R10, R8, R9, R11, 0xfe, !PT ;  /* 0x00000009080a7212 */ /* 0x000fca00078efe0b */
[----:B------:R-:W-:Y:S04]  /*31d0*/  STL [R5+0x8], R10 ;  /* 0x0000080a05007387 */ /* 0x000fe80000100800 */
[----:B------:R-:W2:Y:S04]  /*31e0*/  LDL.U8 R11, [R6+0x9] ;  /* 0x00000900060b7983 */ /* 0x000ea80000100000 */
[----:B------:R-:W4:Y:S04]  /*31f0*/  LDL.U8 R13, [R6+0xa] ;  /* 0x00000a00060d7983 */ /* 0x000f280000100000 */
[----:B------:R-:W5:Y:S04]  /*3200*/  LDL.U8 R9, [R6+0xb] ;  /* 0x00000b0006097983 */ /* 0x000f680000100000 */
[----:B------:R1:W3:Y:S01]  /*3210*/  LDL.U8 R8, [R6+0xc] ;  /* 0x00000c0006087983 */ /* 0x0002e20000100000 */
[----:B------:R-:W-:-:S05]  /*3220*/  VIADD R7, R7, 0x10 ;  /* 0x0000001007077836 */ /* 0x000fca0000000000 */
[----:B------:R-:W-:Y:S01]  /*3230*/  ISETP.GE.AND P2, PT, R7, -0xc, PT ;  /* 0xfffffff40700780c */ /* 0x000fe20003f46270 */
[----:B-1----:R-:W-:Y:S02]  /*3240*/  VIADD R6, R6, 0x10 ;  /* 0x0000001006067836 */ /* 0x002fe40000000000 */
[----:B--2---:R-:W-:Y:S02]  /*3250*/  IMAD.SHL.U32 R11, R11, 0x1000000, RZ ;  /* 0x010000000b0b7824 */ /* 0x004fe400078e00ff */
[----:B----4-:R-:W-:Y:S02]  /*3260*/  IMAD.U32 R13, R13, 0x10000, RZ ;  /* 0x000100000d0d7824 */ /* 0x010fe400078e00ff */
[----:B-----5:R-:W-:-:S03]  /*3270*/  IMAD.SHL.U32 R9, R9, 0x100, RZ ;  /* 0x0000010009097824 */ /* 0x020fc600078e00ff */
[----:B---3--:R-:W-:-:S04]  /*3280*/  LOP3.LUT R11, R13, R11, R12, 0xfe, !PT ;  /* 0x0000000b0d0b7212 */ /* 0x008fc800078efe0c */
[----:B------:R-:W-:-:S05]  /*3290*/  LOP3.LUT R8, R8, R9, R11, 0xfe, !PT ;  /* 0x0000000908087212 */ /* 0x000fca00078efe0b */
[----:B------:R1:W-:Y:S02]  /*32a0*/  STL [R5+0xc], R8 ;  /* 0x00000c0805007387 */ /* 0x0003e40000100800 */
[----:B-1----:R-:W-:Y:S01]  /*32b0*/  VIADD R5, R5, 0x10 ;  /* 0x0000001005057836 */ /* 0x002fe20000000000 */
[----:B------:R-:W-:Y:S06]  /*32c0*/  @!P2 BRA `(.L_x_42) ;  /* 0xfffffffc003ca947 */ /* 0x000fec000383ffff */
[----:B------:R-:W-:Y:S05]  /*32d0*/  BSYNC.RECONVERGENT B6 ;  /* 0x0000000000067941 */ /* 0x000fea0003800200 */
.L_x_41:
[----:B------:R-:W-:Y:S05]  /*32e0*/  BSYNC.RECONVERGENT B5 ;  /* 0x0000000000057941 */ /* 0x000fea0003800200 */
.L_x_40:
[----:B------:R-:W-:Y:S01]  /*32f0*/  IMAD.MOV R8, RZ, RZ, -R7 ;  /* 0x000000ffff087224 */ /* 0x000fe200078e0a07 */
[----:B------:R-:W-:Y:S04]  /*3300*/  BSSY.RECONVERGENT B5, `(.L_x_43) ;  /* 0x000001e000057945 */ /* 0x000fe80003800200 */
[----:B------:R-:W-:-:S13]  /*3310*/  ISETP.GT.AND P2, PT, R8, 0x4, PT ;  /* 0x000000040800780c */ /* 0x000fda0003f44270 */
[----:B------:R-:W-:Y:S05]  /*3320*/  @!P2 BRA `(.L_x_44) ;  /* 0x00000000006ca947 */ /* 0x000fea0003800000 */
        /* <DEDUP_REMOVED lines=11> */
[----:B------:R-:W-:Y:S04]  /*33e0*/  STL [R5], R8 ;  /* 0x0000000805007387 */ /* 0x000fe80000100800 */
[----:B------:R-:W3:Y:S04]  /*33f0*/  LDL.U8 R9, [R6+0x1] ;  /* 0x0000010006097983 */ /* 0x000ee80000100000 */
[----:B------:R-:W4:Y:S04]  /*3400*/  LDL.U8 R11, [R6+0x2] ;  /* 0x00000200060b7983 */ /* 0x000f280000100000 */
[----:B------:R-:W5:Y:S04]  /*3410*/  LDL.U8 R12, [R6+0x3] ;  /* 0x00000300060c7983 */ /* 0x000f680000100000 */
[----:B------:R1:W2:Y:S01]  /*3420*/  LDL.U8 R4, [R6+0x4] ;  /* 0x0000040006047983 */ /* 0x0002a20000100000 */
[----:B------:R-:W-:Y:S01]  /*3430*/  PLOP3.LUT P0, PT, PT, PT, PT, 0x8, 0x80 ;  /* 0x000000000080781c */ /* 0x000fe20003f0e170 */
[----:B------:R-:W-:-:S02]  /*3440*/  VIADD R7, R7, 0x8 ;  /* 0x0000000807077836 */ /* 0x000fc40000000000 */
[----:B-1----:R-:W-:Y:S02]  /*3450*/  VIADD R6, R6, 0x8 ;  /* 0x0000000806067836 */ /* 0x002fe40000000000 */
[----:B---3--:R-:W-:Y:S02]  /*3460*/  IMAD.SHL.U32 R9, R9, 0x1000000, RZ ;  /* 0x0100000009097824 */ /* 0x008fe400078e00ff */
[----:B----4-:R-:W-:Y:S02]  /*3470*/  IMAD.U32 R11, R11, 0x10000, RZ ;  /* 0x000100000b0b7824 */ /* 0x010fe400078e00ff */
[----:B-----5:R-:W-:-:S03]  /*3480*/  IMAD.SHL.U32 R12, R12, 0x100, RZ ;  /* 0x000001000c0c7824 */ /* 0x020fc600078e00ff */
[----:B--2---:R-:W-:-:S04]  /*3490*/  LOP3.LUT R9, R11, R9, R10, 0xfe, !PT ;  /* 0x000000090b097212 */ /* 0x004fc800078efe0a */
[----:B------:R-:W-:Y:S01]  /*34a0*/  LOP3.LUT R12, R4, R12, R9, 0xfe, !PT ;  /* 0x0000000c040c7212 */ /* 0x000fe200078efe09 */
[----:B------:R-:W-:-:S04]  /*34b0*/  IMAD.IADD R4, R35, 0x1, -R30 ;  /* 0x0000000123047824 */ /* 0x000fc800078e0a1e */
[----:B------:R1:W-:Y:S02]  /*34c0*/  STL [R5+0x4], R12 ;  /* 0x0000040c05007387 */ /* 0x0003e40000100800 */
[----:B-1----:R-:W-:-:S07]  /*34d0*/  VIADD R5, R5, 0x8 ;  /* 0x0000000805057836 */ /* 0x002fce0000000000 */
.L_x_44:
[----:B------:R-:W-:Y:S05]  /*34e0*/  BSYNC.RECONVERGENT B5 ;  /* 0x0000000000057941 */ /* 0x000fea0003800200 */
.L_x_43:
[----:B------:R-:W-:-:S13]  /*34f0*/  ISETP.NE.OR P0, PT, R7, RZ, P0 ;  /* 0x000000ff0700720c */ /* 0x000fda0000705670 */
[----:B------:R-:W-:Y:S05]  /*3500*/  @!P0 BREAK.RELIABLE B0 ;  /* 0x0000000000008942 */ /* 0x000fea0003800100 */
[----:B------:R-:W-:Y:S05]  /*3510*/  @!P0 BRA `(.L_x_37) ;  /* 0x0000000000508947 */ /* 0x000fea0003800000 */
.L_x_39:
[----:B------:R-:W-:Y:S05]  /*3520*/  BSYNC.RELIABLE B0 ;  /* 0x0000000000007941 */ /* 0x000fea0003800100 */
.L_x_38:
[----:B------:R-:W-:Y:S01]  /*3530*/  BSSY.RECONVERGENT B0, `(.L_x_37) ;  /* 0x0000012000007945 */ /* 0x000fe20003800200 */
[----:B------:R-:W-:-:S07]  /*3540*/  IMAD.IADD R4, R35, 0x1, -R30 ;  /* 0x0000000123047824 */ /* 0x000fce00078e0a1e */
.L_x_45:
[----:B------:R-:W2:Y:S04]  /*3550*/  LDL.U8 R10, [R6+-0x3] ;  /* 0xfffffd00060a7983 */ /* 0x000ea80000100000 */
[----:B------:R-:W3:Y:S04]  /*3560*/  LDL.U8 R12, [R6+-0x2] ;  /* 0xfffffe00060c7983 */ /* 0x000ee80000100000 */
[----:B------:R-:W4:Y:S04]  /*3570*/  LDL.U8 R9, [R6+-0x1] ;  /* 0xffffff0006097983 */ /* 0x000f280000100000 */
[----:B------:R-:W5:Y:S04]  /*3580*/  LDL R11, [R5] ;  /* 0x00000000050b7983 */ /* 0x000f680000100800 */
[----:B------:R1:W5:Y:S01]  /*3590*/  LDL.U8 R8, [R6] ;  /* 0x0000000006087983 */ /* 0x0003620000100000 */
[----:B------:R-:W-:-:S05]  /*35a0*/  VIADD R7, R7, 0x4 ;  /* 0x0000000407077836 */ /* 0x000fca0000000000 */
[----:B------:R-:W-:Y:S01]  /*35b0*/  ISETP.NE.AND P0, PT, R7, RZ, PT ;  /* 0x000000ff0700720c */ /* 0x000fe20003f05270 */
[----:B-1----:R-:W-:Y:S02]  /*35c0*/  VIADD R6, R6, 0x4 ;  /* 0x0000000406067836 */ /* 0x002fe40000000000 */
[----:B--2---:R-:W-:Y:S02]  /*35d0*/  IMAD.SHL.U32 R10, R10, 0x1000000, RZ ;  /* 0x010000000a0a7824 */ /* 0x004fe400078e00ff */
[----:B---3--:R-:W-:Y:S02]  /*35e0*/  IMAD.U32 R12, R12, 0x10000, RZ ;  /* 0x000100000c0c7824 */ /* 0x008fe400078e00ff */
[----:B----4-:R-:W-:-:S03]  /*35f0*/  IMAD.SHL.U32 R9, R9, 0x100, RZ ;  /* 0x0000010009097824 */ /* 0x010fc600078e00ff */
[----:B-----5:R-:W-:-:S04]  /*3600*/  LOP3.LUT R11, R12, R10, R11, 0xfe, !PT ;  /* 0x0000000a0c0b7212 */ /* 0x020fc800078efe0b */
[----:B------:R-:W-:-:S05]  /*3610*/  LOP3.LUT R8, R8, R9, R11, 0xfe, !PT ;  /* 0x0000000908087212 */ /* 0x000fca00078efe0b */
[----:B------:R1:W-:Y:S02]  /*3620*/  STL [R5], R8 ;  /* 0x0000000805007387 */ /* 0x0003e40000100800 */
[----:B-1----:R-:W-:Y:S01]  /*3630*/  VIADD R5, R5, 0x4 ;  /* 0x0000000405057836 */ /* 0x002fe20000000000 */
[----:B------:R-:W-:Y:S06]  /*3640*/  @P0 BRA `(.L_x_45) ;  /* 0xfffffffc00c00947 */ /* 0x000fec000383ffff */
[----:B------:R-:W-:Y:S05]  /*3650*/  BSYNC.RECONVERGENT B0 ;  /* 0x0000000000007941 */ /* 0x000fea0003800200 */
.L_x_37:
[----:B------:R-:W-:Y:S05]  /*3660*/  BSYNC.RECONVERGENT B1 ;  /* 0x0000000000017941 */ /* 0x000fea0003800200 */
.L_x_36:
[----:B------:R-:W-:-:S13]  /*3670*/  ISETP.NE.AND P0, PT, R30, RZ, PT ;  /* 0x000000ff1e00720c */ /* 0x000fda0003f05270 */
[----:B------:R-:W-:Y:S05]  /*3680*/  @!P0 BRA `(.L_x_35) ;  /* 0x0000000000888947 */ /* 0x000fea0003800000 */
[----:B------:R-:W-:Y:S02]  /*3690*/  LOP3.LUT R6, R4, 0xfffffffc, RZ, 0xc0, !PT ;  /* 0xfffffffc04067812 */ /* 0x000fe400078ec0ff */
[----:B------:R-:W-:-:S03]  /*36a0*/  IADD3 R7, PT, PT, R1, R4, R28 ;  /* 0x0000000401077210 */ /* 0x000fc60007ffe01c */
[----:B------:R-:W-:Y:S02]  /*36b0*/  IMAD.IADD R10, R1, 0x1, R6 ;  /* 0x00000001010a7824 */ /* 0x000fe400078e0206 */
[----:B------:R-:W2:Y:S04]  /*36c0*/  LDL.U8 R5, [R7+0x180] ;  /* 0x0001800007057983 */ /* 0x000ea80000100000 */
[----:B------:R-:W3:Y:S01]  /*36d0*/  LDL R8, [R10+0x140] ;  /* 0x000140000a087983 */ /* 0x000ee20000100800 */
[----:B------:R-:W-:Y:S01]  /*36e0*/  IMAD.SHL.U32 R6, R4, 0x8, RZ ;  /* 0x0000000804067824 */ /* 0x000fe200078e00ff */
[----:B------:R-:W-:-:S04]  /*36f0*/  ISETP.NE.AND P0, PT, R30, 0x1, PT ;  /* 0x000000011e00780c */ /* 0x000fc80003f05270 */
[----:B------:R-:W-:-:S04]  /*3700*/  LOP3.LUT R6, R6, 0x18, RZ, 0xc, !PT ;  /* 0x0000001806067812 */ /* 0x000fc800078e0cff */
[----:B--2---:R-:W-:-:S04]  /*3710*/  SHF.L.U32 R5, R5, R6, RZ ;  /* 0x0000000605057219 */ /* 0x004fc800000006ff */
[----:B---3--:R-:W-:-:S05]  /*3720*/  LOP3.LUT R5, R5, R8, RZ, 0xfc, !PT ;  /* 0x0000000805057212 */ /* 0x008fca00078efcff */
[----:B------:R1:W-:Y:S01]  /*3730*/  STL [R10+0x140], R5 ;  /* 0x000140050a007387 */ /* 0x0003e20000100800 */
[----:B------:R-:W-:Y:S05]  /*3740*/  @!P0 BRA `(.L_x_35) ;  /* 0x0000000000588947 */ /* 0x000fea0003800000 */
[----:B------:R-:W-:Y:S01]  /*3750*/  VIADD R7, R4, 0x1 ;  /* 0x0000000104077836 */ /* 0x000fe20000000000 */
[----:B-1----:R-:W-:-:S04]  /*3760*/  IADD3 R5, PT, PT, R1, R4, R28 ;  /* 0x0000000401057210 */ /* 0x002fc80007ffe01c */
[----:B------:R-:W-:Y:S01]  /*3770*/  LOP3.LUT R6, R7, 0xfffffffc, RZ, 0xc0, !PT ;  /* 0xfffffffc07067812 */ /* 0x000fe200078ec0ff */
[----:B------:R-:W2:Y:S04]  /*3780*/  LDL.U8 R8, [R5+0x181] ;  /* 0x0001810005087983 */ /* 0x000ea80000100000 */
[----:B------:R-:W-:-:S05]  /*3790*/  IMAD.IADD R6, R1, 0x1, R6 ;  /* 0x0000000101067824 */ /* 0x000fca00078e0206 */
[----:B------:R-:W3:Y:S01]  /*37a0*/  LDL R11, [R6+0x140] ;  /* 0x00014000060b7983 */ /* 0x000ee20000100800 */
[----:B------:R-:W-:Y:S01]  /*37b0*/  ISETP.NE.AND P0, PT, R30, 0x2, PT ;  /* 0x000000021e00780c */ /* 0x000fe20003f05270 */
[----:B------:R-:W-:-:S05]  /*37c0*/  IMAD.SHL.U32 R7, R7, 0x8, RZ ;  /* 0x0000000807077824 */ /* 0x000fca00078e00ff */
[----:B------:R-:W-:-:S07]  /*37d0*/  LOP3.LUT R9, R7, 0x18, RZ, 0xc, !PT ;  /* 0x0000001807097812 */ /* 0x000fce00078e0cff */
[----:B------:R-:W-:-:S05]  /*37e0*/  @P0 VIADD R7, R4, 0x2 ;  /* 0x0000000204070836 */ /* 0x000fca0000000000 */
[----:B------:R-:W-:-:S05]  /*37f0*/  @P0 LOP3.LUT R4, R7, 0xfffffffc, RZ, 0xc0, !PT ;  /* 0xfffffffc07040812 */ /* 0x000fca00078ec0ff */
[----:B------:R-:W-:Y:S01]  /*3800*/  @P0 IMAD.IADD R13, R1, 0x1, R4 ;  /* 0x00000001010d0824 */ /* 0x000fe200078e0204 */
[----:B--2---:R-:W-:-:S04]  /*3810*/  SHF.L.U32 R8, R8, R9, RZ ;  /* 0x0000000908087219 */ /* 0x004fc800000006ff */
[----:B---3--:R-:W-:-:S05]  /*3820*/  LOP3.LUT R11, R8, R11, RZ, 0xfc, !PT ;  /* 0x0000000b080b7212 */ /* 0x008fca00078efcff */
[----:B------:R2:W-:Y:S04]  /*3830*/  STL [R6+0x140], R11 ;  /* 0x0001400b06007387 */ /* 0x0005e80000100800 */
[----:B------:R-:W3:Y:S04]  /*3840*/  @P0 LDL.U8 R5, [R5+0x182] ;  /* 0x0001820005050983 */ /* 0x000ee80000100000 */
[----:B------:R-:W4:Y:S01]  /*3850*/  @P0 LDL R9, [R13+0x140] ;  /* 0x000140000d090983 */ /* 0x000f220000100800 */
[----:B------:R-:W-:-:S05]  /*3860*/  @P0 IMAD.SHL.U32 R7, R7, 0x8, RZ ;  /* 0x0000000807070824 */ /* 0x000fca00078e00ff */
[----:B------:R-:W-:-:S04]  /*3870*/  @P0 LOP3.LUT R4, R7, 0x18, RZ, 0xc, !PT ;  /* 0x0000001807040812 */ /* 0x000fc800078e0cff */
[----:B---3--:R-:W-:-:S04]  /*3880*/  @P0 SHF.L.U32 R4, R5, R4, RZ ;  /* 0x0000000405040219 */ /* 0x008fc800000006ff */
[----:B----4-:R-:W-:-:S05]  /*3890*/  @P0 LOP3.LUT R4, R4, R9, RZ, 0xfc, !PT ;  /* 0x0000000904040212 */ /* 0x010fca00078efcff */
[----:B------:R2:W-:Y:S02]  /*38a0*/  @P0 STL [R13+0x140], R4 ;  /* 0x000140040d000387 */ /* 0x0005e40000100800 */
.L_x_35:
[----:B------:R-:W-:Y:S05]  /*38b0*/  BSYNC.RECONVERGENT B2 ;  /* 0x0000000000027941 */ /* 0x000fea0003800200 */
.L_x_34:
[----:B--2---:R-:W-:-:S05]  /*38c0*/  IMAD R4, R32, 0x4, R37 ;  /* 0x0000000420047824 */ /* 0x004fca00078e0225 */
[----:B------:R-:W1:Y:S02]  /*38d0*/  LDL R6, [R4] ;  /* 0x0000000004067983 */ /* 0x000e640000100800 */
[----:B-1----:R-:W-:-:S05]  /*38e0*/  LOP3.LUT R5, R6, R31, RZ, 0xfc, !PT ;  /* 0x0000001f06057212 */ /* 0x002fca00078efcff */
[----:B------:R1:W-:Y:S02]  /*38f0*/  STL [R4], R5 ;  /* 0x0000000504007387 */ /* 0x0003e40000100800 */
.L_x_33:
[----:B------:R-:W-:Y:S05]  /*3900*/  BSYNC.RECONVERGENT B3 ;  /* 0x0000000000037941 */ /* 0x000fea0003800200 */
.L_x_32:
[----:B------:R-:W2:Y:S04]  /*3910*/  LDL.128 R16, [R1+0x140] ;  /* 0x0001400001107983 */ /* 0x000ea80000100c00 */
[----:B------:R-:W3:Y:S01]  /*3920*/  LDL.128 R8, [R1+0x160] ;  /* 0x0001600001087983 */ /* 0x000ee20000100c00 */
[----:B-1----:R-:W-:-:S05]  /*3930*/  VIADD R5, R33, 0xffffffff ;  /* 0xffffffff21057836 */ /* 0x002fca0000000000 */
[----:B------:R-:W-:Y:S02]  /*3940*/  ISETP.NE.AND P0, PT, R34, R5, PT ;  /* 0x000000052200720c */ /* 0x000fe40003f05270 */
[----:B------:R-:W4:Y:S11]  /*3950*/  LDL.64 R4, [R1+0x170] ;  /* 0x0001700001047983 */ /* 0x000f360000100a00 */
[----:B------:R-:W4:Y:S04]  /*3960*/  @P0 LDL.64 R6, [R1+0x178] ;  /* 0x0001780001060983 */ /* 0x000f280000100a00 */
[----:B--2---:R1:W-:Y:S04]  /*3970*/  STL.128 [R1], R16 ;  /* 0x0000001001007387 */ /* 0x0043e80000100c00 */
[----:B---3--:R2:W-:Y:S04]  /*3980*/  STL.128 [R1+0x20], R8 ;  /* 0x0000200801007387 */ /* 0x0085e80000100c00 */
[----:B------:R-:W3:Y:S04]  /*3990*/  LDL.64 R26, [R1+0x20] ;  /* 0x00002000011a7983 */ /* 0x000ee80000100a00 */
[----:B------:R-:W3:Y:S04]  /*39a0*/  LDL.128 R12, [R1] ;  /* 0x00000000010c7983 */ /* 0x000ee80000100c00 */
[----:B-1----:R-:W5:Y:S01]  /*39b0*/  LDL.128 R16, [R1+0x150] ;  /* 0x0001500001107983 */ /* 0x002f620000100c00 */
[----:B------:R-:W-:-:S03]  /*39c0*/  IMAD.SHL.U32 R21, R24, 0x8, RZ ;  /* 0x0000000818157824 */ /* 0x000fc600078e00ff */
[----:B--2---:R-:W2:Y:S01]  /*39d0*/  LDL R9, [R1+0x28] ;  /* 0x0000280001097983 */ /* 0x004ea20000100800 */
[----:B------:R-:W-:Y:S02]  /*39e0*/  @!P0 IMAD.MOV.U32 R6, RZ, RZ, R20 ;  /* 0x000000ffff068224 */ /* 0x000fe400078e0014 */
[----:B------:R-:W-:-:S05]  /*39f0*/  @!P0 IMAD.MOV.U32 R7, RZ, RZ, R21 ;  /* 0x000000ffff078224 */ /* 0x000fca00078e0015 */
[----:B----4-:R1:W-:Y:S01]  /*3a00*/  STL.128 [R1+0x30], R4 ;  /* 0x0000300401007387 */ /* 0x0103e20000100c00 */
[----:B---3--:R-:W-:Y:S02]  /*3a10*/  LOP3.LUT R26, R14, R26, R5, 0x96, !PT ;  /* 0x0000001a0e1a7212 */ /* 0x008fe400078e9605 */
[----:B------:R-:W-:Y:S02]  /*3a20*/  LOP3.LUT R8, R15, R27, R6, 0x96, !PT ;  /* 0x0000001b0f087212 */ /* 0x000fe400078e9606 */
[----:B------:R-:W-:Y:S01]  /*3a30*/  LOP3.LUT R12, R26, R12, RZ, 0x3c, !PT ;  /* 0x0000000c1a0c7212 */ /* 0x000fe200078e3cff */
[----:B-----5:R3:W-:Y:S01]  /*3a40*/  STL.128 [R1+0x10], R16 ;  /* 0x0000101001007387 */ /* 0x0207e20000100c00 */
[----:B------:R-:W-:-:S03]  /*3a50*/  LOP3.LUT R13, R8, R13, RZ, 0x3c, !PT ;  /* 0x0000000d080d7212 */ /* 0x000fc600078e3cff */
[----:B------:R-:W4:Y:S04]  /*3a60*/  LDL R26, [R1+0x2c] ;  /* 0x00002c00011a7983 */ /* 0x000f280000100800 */
[----:B-1----:R-:W4:Y:S04]  /*3a70*/  LDL R4, [R1+0x14] ;  /* 0x0000140001047983 */ /* 0x002f280000100800 */
[----:B------:R-:W2:Y:S04]  /*3a80*/  LDL R10, [R1+0x10] ;  /* 0x00001000010a7983 */ /* 0x000ea80000100800 */
[----:B------:R-:W2:Y:S01]  /*3a90*/  LDL R8, [R1+0x3c] ;  /* 0x00003c0001087983 */ /* 0x000ea20000100800 */
[----:B------:R-:W-:-:S03]  /*3aa0*/  SHF.L.W.U32.HI R5, R13, 0x1, R13 ;  /* 0x000000010d057819 */ /* 0x000fc60000010e0d */
[----:B------:R3:W-:Y:S01]  /*3ab0*/  @!P0 STL.64 [R1+0x178], R20 ;  /* 0x0001781401008387 */ /* 0x0007e20000100a00 */
[----:B----4-:R-:W-:Y:S02]  /*3ac0*/  LOP3.LUT R15, R15, R26, R4, 0x96, !PT ;  /* 0x0000001a0f0f7212 */ /* 0x010fe400078e9604 */
[----:B------:R-:W-:Y:S02]  /*3ad0*/  SHF.L.W.U32.HI R4, R12, 0x1, R12 ;  /* 0x000000010c047819 */ /* 0x000fe40000010e0c */
[----:B--2---:R-:W-:Y:S02]  /*3ae0*/  LOP3.LUT R9, R10, R9, R8, 0x96, !PT ;  /* 0x000000090a097212 */ /* 0x004fe400078e9608 */
[----:B------:R-:W-:Y:S02]  /*3af0*/  LOP3.LUT R15, R15, R4, RZ, 0x3c, !PT ;  /* 0x000000040f0f7212 */ /* 0x000fe400078e3cff */
[----:B------:R-:W-:Y:S02]  /*3b00*/  LOP3.LUT R9, R9, R14, RZ, 0x3c, !PT ;  /* 0x0000000e09097212 */ /* 0x000fe400078e3cff */
[----:B------:R-:W-:-:S02]  /*3b10*/  SHF.L.W.U32.HI R8, R15, 0x1, R15 ;  /* 0x000000010f087819 */ /* 0x000fc40000010e0f */
[----:B------:R-:W-:Y:S01]  /*3b20*/  SHF.L.W.U32.HI R6, R9, 0x1, R9 ;  /* 0x0000000109067819 */ /* 0x000fe20000010e09 */
[----:B------:R3:W-:Y:S04]  /*3b30*/  STL.64 [R1+0x40], R4 ;  /* 0x0000400401007387 */ /* 0x0007e80000100a00 */
[----:B------:R3:W-:Y:S04]  /*3b40*/  STL [R1+0x48], R6 ;  /* 0x0000480601007387 */ /* 0x0007e80000100800 */
[----:B------:R3:W-:Y:S01]  /*3b50*/  STL [R1+0x4c], R8 ;  /* 0x00004c0801007387 */ /* 0x0007e20000100800 */
[----:B------:R-:W-:-:S07]  /*3b60*/  IMAD.MOV.U32 R10, RZ, RZ, 0x14 ;  /* 0x00000014ff0a7424 */ /* 0x000fce00078e00ff */
.L_x_46:
[----:B-1----:R-:W-:-:S05]  /*3b70*/  IMAD R11, R10, 0x4, R1 ;  /* 0x000000040a0b7824 */ /* 0x002fca00078e0201 */
[----:B------:R-:W2:Y:S04]  /*3b80*/  LDL R13, [R11+-0xc] ;  /* 0xfffff4000b0d7983 */ /* 0x000ea80000100800 */
[----:B---3--:R-:W2:Y:S04]  /*3b90*/  LDL.64 R8, [R11+-0x20] ;  /* 0xffffe0000b087983 */ /* 0x008ea80000100a00 */
[----:B------:R-:W2:Y:S04]  /*3ba0*/  LDL.128 R4, [R11+-0x40] ;  /* 0xffffc0000b047983 */ /* 0x000ea80000100c00 */
[----:B------:R-:W3:Y:S04]  /*3bb0*/  LDL R12, [R11+-0x8] ;  /* 0xfffff8000b0c7983 */ /* 0x000ee80000100800 */
[----:B------:R-:W4:Y:S01]  /*3bc0*/  LDL R14, [R11+-0x14] ;  /* 0xffffec000b0e7983 */ /* 0x000f220000100800 */
[----:B--2---:R-:W-:-:S03]  /*3bd0*/  LOP3.LUT R13, R6, R8, R13, 0x96, !PT ;  /* 0x00000008060d7212 */ /* 0x004fc600078e960d */
[----:B------:R-:W2:Y:S01]  /*3be0*/  LDL R8, [R11+-0x4] ;  /* 0xfffffc000b087983 */ /* 0x000ea20000100800 */
[----:B---3--:R-:W-:Y:S02]  /*3bf0*/  LOP3.LUT R12, R7, R9, R12, 0x96, !PT ;  /* 0x00000009070c7212 */ /* 0x008fe400078e960c */
[----:B------:R-:W-:Y:S01]  /*3c00*/  LOP3.LUT R4, R13, R4, RZ, 0x3c, !PT ;  /* 0x000000040d047212 */ /* 0x000fe200078e3cff */
[----:B------:R-:W2:Y:S01]  /*3c10*/  LDL R9, [R11+-0x18] ;  /* 0xffffe8000b097983 */ /* 0x000ea20000100800 */
[----:B------:R-:W-:Y:S02]  /*3c20*/  LOP3.LUT R5, R12, R5, RZ, 0x3c, !PT ;  /* 0x000000050c057212 */ /* 0x000fe400078e3cff */
[----:B------:R-:W-:Y:S01]  /*3c30*/  SHF.L.W.U32.HI R4, R4, 0x1, R4 ;  /* 0x0000000104047819 */ /* 0x000fe20000010e04 */
[----:B------:R-:W2:Y:S01]  /*3c40*/  LDL R12, [R11+-0x30] ;  /* 0xffffd0000b0c7983 */ /* 0x000ea20000100800 */
[----:B------:R-:W-:-:S03]  /*3c50*/  SHF.L.W.U32.HI R5, R5, 0x1, R5 ;  /* 0x0000000105057819 */ /* 0x000fc60000010e05 */
[----:B------:R-:W4:Y:S04]  /*3c60*/  LDL R13, [R11+-0x2c] ;  /* 0xffffd4000b0d7983 */ /* 0x000f280000100800 */
[----:B------:R1:W-:Y:S01]  /*3c70*/  STL.64 [R11], R4 ;  /* 0x000000040b007387 */ /* 0x0003e20000100a00 */
[----:B--2---:R-:W-:Y:S02]  /*3c80*/  LOP3.LUT R9, R12, R9, R8, 0x96, !PT ;  /* 0x000000090c097212 */ /* 0x004fe400078e9608 */
[----:B----4-:R-:W-:Y:S01]  /*3c90*/  LOP3.LUT R13, R7, R14, R13, 0x96, !PT ;  /* 0x0000000e070d7212 */ /* 0x010fe200078e960d */
[----:B------:R-:W-:Y:S01]  /*3ca0*/  VIADD R12, R10, 0x4 ;  /* 0x000000040a0c7836 */ /* 0x000fe20000000000 */
[----:B------:R-:W-:Y:S02]  /*3cb0*/  LOP3.LUT R9, R9, R6, RZ, 0x3c, !PT ;  /* 0x0000000609097212 */ /* 0x000fe400078e3cff */
[----:B------:R-:W-:Y:S01]  /*3cc0*/  LOP3.LUT R13, R13, R4, RZ, 0x3c, !PT ;  /* 0x000000040d0d7212 */ /* 0x000fe200078e3cff */
[----:B------:R-:W-:Y:S01]  /*3cd0*/  IMAD R12, R12, 0x4, R1 ;  /* 0x000000040c0c7824 */ /* 0x000fe200078e0201 */
[----:B------:R-:W-:-:S02]  /*3ce0*/  SHF.L.W.U32.HI R16, R9, 0x1, R9 ;  /* 0x0000000109107819 */ /* 0x000fc40000010e09 */
[----:B------:R-:W-:-:S03]  /*3cf0*/  SHF.L.W.U32.HI R18, R13, 0x1, R13 ;  /* 0x000000010d127819 */ /* 0x000fc60000010e0d */
[----:B------:R-:W-:Y:S04]  /*3d00*/  STL [R11+0x8], R16 ;  /* 0x000008100b007387 */ /* 0x000fe80000100800 */
[----:B------:R2:W-:Y:S04]  /*3d10*/  STL [R11+0xc], R18 ;  /* 0x00000c120b007387 */ /* 0x0005e80000100800 */
[----:B------:R-:W3:Y:S04]  /*3d20*/  LDL R13, [R12+-0xc] ;  /* 0xfffff4000c0d7983 */ /* 0x000ee80000100800 */
[----:B------:R-:W3:Y:S04]  /*3d30*/  LDL.64 R8, [R12+-0x20] ;  /* 0xffffe0000c087983 */ /* 0x000ee80000100a00 */
[----:B-1----:R-:W3:Y:S04]  /*3d40*/  LDL.128 R4, [R12+-0x40] ;  /* 0xffffc0000c047983 */ /* 0x002ee80000100c00 */
[----:B------:R-:W4:Y:S04]  /*3d50*/  LDL R14, [R12+-0x8] ;  /* 0xfffff8000c0e7983 */ /* 0x000f280000100800 */
[----:B--2---:R-:W2:Y:S01]  /*3d60*/  LDL R11, [R12+-0x30] ;  /* 0xffffd0000c0b7983 */ /* 0x004ea20000100800 */
[----:B---3--:R-:W-:-:S03]  /*3d70*/  LOP3.LUT R13, R6, R8, R13, 0x96, !PT ;  /* 0x00000008060d7212 */ /* 0x008fc600078e960d */
[----:B------:R-:W2:Y:S01]  /*3d80*/  LDL R8, [R12+-0x4] ;  /* 0xfffffc000c087983 */ /* 0x000ea20000100800 */
[----:B----4-:R-:W-:Y:S02]  /*3d90*/  LOP3.LUT R14, R7, R9, R14, 0x96, !PT ;  /* 0x00000009070e7212 */ /* 0x010fe400078e960e */
[----:B------:R-:W-:Y:S01]  /*3da0*/  LOP3.LUT R4, R13, R4, RZ, 0x3c, !PT ;  /* 0x000000040d047212 */ /* 0x000fe200078e3cff */
[----:B------:R-:W2:Y:S01]  /*3db0*/  LDL R9, [R12+-0x18] ;  /* 0xffffe8000c097983 */ /* 0x000ea20000100800 */
[----:B------:R-:W-:-:S03]  /*3dc0*/  LOP3.LUT R5, R14, R5, RZ, 0x3c, !PT ;  /* 0x000000050e057212 */ /* 0x000fc600078e3cff */
[----:B------:R-:W3:Y:S04]  /*3dd0*/  LDL R14, [R12+-0x14] ;  /* 0xffffec000c0e7983 */ /* 0x000ee80000100800 */
[----:B------:R-:W3:Y:S01]  /*3de0*/  LDL R13, [R12+-0x2c] ;  /* 0xffffd4000c0d7983 */ /* 0x000ee20000100800 */
[----:B------:R-:W-:Y:S02]  /*3df0*/  SHF.L.W.U32.HI R4, R4, 0x1, R4 ;  /* 0x0000000104047819 */ /* 0x000fe40000010e04 */
[----:B------:R-:W-:-:S05]  /*3e00*/  SHF.L.W.U32.HI R5, R5, 0x1, R5 ;  /* 0x0000000105057819 */ /* 0x000fca0000010e05 */
[----:B------:R1:W-:Y:S01]  /*3e10*/  STL.64 [R12], R4 ;  /* 0x000000040c007387 */ /* 0x0003e20000100a00 */
[----:B--2---:R-:W-:Y:S01]  /*3e20*/  LOP3.LUT R9, R11, R9, R8, 0x96, !PT ;  /* 0x000000090b097212 */ /* 0x004fe200078e9608 */
[----:B------:R-:W-:-:S03]  /*3e30*/  VIADD R8, R10, 0x8 ;  /* 0x000000080a087836 */ /* 0x000fc60000000000 */
[----:B------:R-:W-:Y:S02]  /*3e40*/  LOP3.LUT R9, R9, R6, RZ, 0x3c, !PT ;  /* 0x0000000609097212 */ /* 0x000fe400078e3cff */
[----:B---3--:R-:W-:-:S04]  /*3e50*/  LOP3.LUT R13, R7, R14, R13, 0x96, !PT ;  /* 0x0000000e070d7212 */ /* 0x008fc800078e960d */
[----:B------:R-:W-:Y:S01]  /*3e60*/  LOP3.LUT R6, R13, R4, RZ, 0x3c, !PT ;  /* 0x000000040d067212 */ /* 0x000fe200078e3cff */
[----:B------:R-:W-:Y:S01]  /*3e70*/  IMAD R11, R8, 0x4, R1 ;  /* 0x00000004080b7824 */ /* 0x000fe200078e0201 */
[----:B------:R-:W-:Y:S02]  /*3e80*/  SHF.L.W.U32.HI R13, R9, 0x1, R9 ;  /* 0x00000001090d7819 */ /* 0x000fe40000010e09 */
[----:B------:R-:W-:-:S03]  /*3e90*/  SHF.L.W.U32.HI R15, R6, 0x1, R6 ;  /* 0x00000001060f7819 */ /* 0x000fc60000010e06 */
[----:B------:R-:W-:Y:S04]  /*3ea0*/  STL [R12+0x8], R13 ;  /* 0x0000080d0c007387 */ /* 0x000fe80000100800 */
[----:B------:R2:W-:Y:S04]  /*3eb0*/  STL [R12+0xc], R15 ;  /* 0x00000c0f0c007387 */ /* 0x0005e80000100800 */
[----:B------:R-:W3:Y:S04]  /*3ec0*/  LDL.64 R8, [R11+-0x20] ;  /* 0xffffe0000b087983 */ /* 0x000ee80000100a00 */
[----:B-1----:R-:W3:Y:S04]  /*3ed0*/  LDL.128 R4, [R11+-0x40] ;  /* 0xffffc0000b047983 */ /* 0x002ee80000100c00 */
[----:B------:R-:W3:Y:S04]  /*3ee0*/  LDL R14, [R11+-0x8] ;  /* 0xfffff8000b0e7983 */ /* 0x000ee80000100800 */
[----:B------:R-:W4:Y:S04]  /*3ef0*/  LDL R17, [R11+-0xc] ;  /* 0xfffff4000b117983 */ /* 0x000f280000100800 */
[----:B--2---:R-:W2:Y:S04]  /*3f00*/  LDL R12, [R11+-0x30] ;  /* 0xffffd0000b0c7983 */ /* 0x004ea80000100800 */
[----:B------:R-:W5:Y:S01]  /*3f10*/  LDL R13, [R11+-0x2c] ;  /* 0xffffd4000b0d7983 */ /* 0x000f620000100800 */
[----:B---3--:R-:W-:-:S03]  /*3f20*/  LOP3.LUT R14, R7, R9, R14, 0x96, !PT ;  /* 0x00000009070e7212 */ /* 0x008fc600078e960e */
[----:B------:R-:W2:Y:S01]  /*3f30*/  LDL R9, [R11+-0x18] ;  /* 0xffffe8000b097983 */ /* 0x000ea20000100800 */
[----:B----4-:R-:W-:Y:S02]  /*3f40*/  LOP3.LUT R17, R6, R8, R17, 0x96, !PT ;  /* 0x0000000806117212 */ /* 0x010fe400078e9611 */
[----:B------:R-:W-:Y:S01]  /*3f50*/  LOP3.LUT R5, R14, R5, RZ, 0x3c, !PT ;  /* 0x000000050e057212 */ /* 0x000fe200078e3cff */
[----:B------:R-:W2:Y:S04]  /*3f60*/  LDL R8, [R11+-0x4] ;  /* 0xfffffc000b087983 */ /* 0x000ea80000100800 */
[----:B------:R-:W5:Y:S01]  /*3f70*/  LDL R14, [R11+-0x14] ;  /* 0xffffec000b0e7983 */ /* 0x000f620000100800 */
[----:B------:R-:W-:-:S04]  /*3f80*/  LOP3.LUT R4, R17, R4, RZ, 0x3c, !PT ;  /* 0x0000000411047212 */ /* 0x000fc800078e3cff */
[----:B------:R-:W-:Y:S02]  /*3f90*/  SHF.L.W.U32.HI R4, R4, 0x1, R4 ;  /* 0x0000000104047819 */ /* 0x000fe40000010e04 */
[----:B------:R-:W-:-:S05]  /*3fa0*/  SHF.L.W.U32.HI R5, R5, 0x1, R5 ;  /* 0x0000000105057819 */ /* 0x000fca0000010e05 */
[----:B------:R1:W-:Y:S01]  /*3fb0*/  STL.64 [R11], R4 ;  /* 0x000000040b007387 */ /* 0x0003e20000100a00 */
[----:B--2---:R-:W-:Y:S02]  /*3fc0*/  LOP3.LUT R9, R12, R9, R8, 0x96, !PT ;  /* 0x000000090c097212 */ /* 0x004fe400078e9608 */
[----:B-----5:R-:W-:Y:S01]  /*3fd0*/  LOP3.LUT R13, R7, R14, R13, 0x96, !PT ;  /* 0x0000000e070d7212 */ /* 0x020fe200078e960d */
[----:B------:R-:W-:Y:S01]  /*3fe0*/  VIADD R12, R10, 0xc ;  /* 0x0000000c0a0c7836 */ /* 0x000fe20000000000 */
[----:B------:R-:W-:Y:S02]  /*3ff0*/  LOP3.LUT R9, R9, R6, RZ, 0x3c, !PT ;  /* 0x0000000609097212 */ /* 0x000fe400078e3cff */
[----:B------:R-:W-:Y:S01]  /*4000*/  LOP3.LUT R13, R13, R4, RZ, 0x3c, !PT ;  /* 0x000000040d0d7212 */ /* 0x000fe200078e3cff */
[----:B------:R-:W-:Y:S01]  /*4010*/  IMAD R12, R12, 0x4, R1 ;  /* 0x000000040c0c7824 */ /* 0x000fe200078e0201 */
[----:B------:R-:W-:Y:S02]  /*4020*/  SHF.L.W.U32.HI R16, R9, 0x1, R9 ;  /* 0x0000000109107819 */ /* 0x000fe40000010e09 */
        /* <DEDUP_REMOVED lines=19> */
[----:B--2---:R-:W-:-:S04]  /*4160*/  LOP3.LUT R9, R11, R9, R8, 0x96, !PT ;  /* 0x000000090b097212 */ /* 0x004fc800078e9608 */
[----:B------:R-:W-:Y:S02]  /*4170*/  LOP3.LUT R9, R9, R6, RZ, 0x3c, !PT ;  /* 0x0000000609097212 */ /* 0x000fe400078e3cff */
[----:B---3--:R-:W-:Y:S01]  /*4180*/  LOP3.LUT R13, R7, R14, R13, 0x96, !PT ;  /* 0x0000000e070d7212 */ /* 0x008fe200078e960d */
[----:B------:R-:W-:-:S03]  /*4190*/  VIADD R6, R10, 0x10 ;  /* 0x000000100a067836 */ /* 0x000fc60000000000 */
        /* <DEDUP_REMOVED lines=22> */
[----:B------:R-:W-:-:S05]  /*4300*/  VIADD R10, R10, 0x14 ;  /* 0x000000140a0a7836 */ /* 0x000fca0000000000 */
[----:B------:R-:W-:Y:S02]  /*4310*/  ISETP.NE.AND P0, PT, R10, 0x50, PT ;  /* 0x000000500a00780c */ /* 0x000fe40003f05270 */
[----:B--2---:R-:W-:-:S04]  /*4320*/  LOP3.LUT R9, R12, R9, R8, 0x96, !PT ;  /* 0x000000090c097212 */ /* 0x004fc800078e9608 */
[----:B------:R-:W-:Y:S02]  /*4330*/  LOP3.LUT R9, R9, R6, RZ, 0x3c, !PT ;  /* 0x0000000609097212 */ /* 0x000fe400078e3cff */
[----:B---3--:R-:W-:-:S04]  /*4340*/  LOP3.LUT R13, R7, R14, R13, 0x96, !PT ;  /* 0x0000000e070d7212 */ /* 0x008fc800078e960d */
[----:B------:R-:W-:Y:S02]  /*4350*/  LOP3.LUT R13, R13, R4, RZ, 0x3c, !PT ;  /* 0x000000040d0d7212 */ /* 0x000fe400078e3cff */
[----:B------:R-:W-:Y:S02]  /*4360*/  SHF.L.W.U32.HI R6, R9, 0x1, R9 ;  /* 0x0000000109067819 */ /* 0x000fe40000010e09 */
[----:B-1----:R-:W-:-:S03]  /*4370*/  SHF.L.W.U32.HI R4, R13, 0x1, R13 ;  /* 0x000000010d047819 */ /* 0x002fc60000010e0d */
[----:B------:R1:W-:Y:S04]  /*4380*/  STL [R11+0x8], R6 ;  /* 0x000008060b007387 */ /* 0x0003e80000100800 */
[----:B------:R1:W-:Y:S01]  /*4390*/  STL [R11+0xc], R4 ;  /* 0x00000c040b007387 */ /* 0x0003e20000100800 */
[----:B------:R-:W-:Y:S05]  /*43a0*/  @P0 BRA `(.L_x_46) ;  /* 0xfffffff400f00947 */ /* 0x000fea000383ffff */
[----:B------:R-:W-:Y:S02]  /*43b0*/  IMAD.MOV.U32 R12, RZ, RZ, RZ ;  /* 0x000000ffff0c7224 */ /* 0x000fe400078e00ff */
[----:B------:R-:W-:Y:S02]  /*43c0*/  IMAD.MOV.U32 R14, RZ, RZ, R23 ;  /* 0x000000ffff0e7224 */ /* 0x000fe400078e0017 */
[----:B------:R-:W-:Y:S02]  /*43d0*/  IMAD.MOV.U32 R10, RZ, RZ, R22 ;  /* 0x000000ffff0a7224 */ /* 0x000fe400078e0016 */
[----:B------:R-:W-:Y:S02]  /*43e0*/  IMAD.MOV.U32 R9, RZ, RZ, R0 ;  /* 0x000000ffff097224 */ /* 0x000fe400078e0000 */
[----:B------:R-:W-:Y:S02]  /*43f0*/  IMAD.MOV.U32 R8, RZ, RZ, R3 ;  /* 0x000000ffff087224 */ /* 0x000fe400078e0003 */
[----:B------:R-:W-:-:S07]  /*4400*/  IMAD.MOV.U32 R13, RZ, RZ, R2 ;  /* 0x000000ffff0d7224 */ /* 0x000fce00078e0002 */
.L_x_57:
[----:B------:R-:W-:Y:S02]  /*4410*/  ISETP.GT.U32.AND P0, PT, R12, 0x13, PT ;  /* 0x000000130c00780c */ /* 0x000fe40003f04070 */
[----:B-1----:R-:W-:-:S11]  /*4420*/  LEA.HI R6, R8, R14, R8, 0x5 ;  /* 0x0000000e08067211 */ /* 0x002fd600078f2808 */
        /* <DEDUP_REMOVED lines=12> */
.L_x_47:
[----:B------:R-:W-:Y:S01]  /*44f0*/  IADD3 R11, PT, PT, R5, R6, R4 ;  /* 0x00000006050b7210 */ /* 0x000fe20007ffe004 */
[----:B------:R-:W-:-:S06]  /*4500*/  IMAD R5, R12, 0x4, R1 ;  /* 0x000000040c057824 */ /* 0x000fcc00078e0201 */
[----:B------:R-:W2:Y:S01]  /*4510*/  LDL.128 R4, [R5] ;  /* 0x0000000005047983 */ /* 0x000ea20000100c00 */
[----:B------:R-:W-:Y:S01]  /*4520*/  ISETP.GE.U32.AND P0, PT, R12, 0x13, PT ;  /* 0x000000130c00780c */ /* 0x000fe20003f06070 */
[----:B--2---:R-:W-:Y:S01]  /*4530*/  IMAD.IADD R11, R4, 0x1, R11 ;  /* 0x00000001040b7824 */ /* 0x004fe200078e020b */
[----:B------:R-:W-:-:S11]  /*4540*/  SHF.L.W.U32.HI R4, R13, 0x1e, R13 ;  /* 0x0000001e0d047819 */ /* 0x000fd60000010e0d */
        /* <DEDUP_REMOVED lines=9> */
.L_x_49:
[----:B------:R-:W-:Y:S01]  /*45e0*/  LOP3.LUT R14, R9, R4, R8, 0x96, !PT ;  /* 0x00000004090e7212 */ /* 0x000fe200078e9608 */
[----:B------:R-:W-:Y:S01]  /*45f0*/  IMAD.MOV.U32 R13, RZ, RZ, 0x6ed9eba1 ;  /* 0x6ed9eba1ff0d7424 */ /* 0x000fe200078e00ff */
[----:B------:R-:W-:Y:S06]  /*4600*/  BRA `(.L_x_50) ;  /* 0x0000000000087947 */ /* 0x000fec0003800000 */
.L_x_48:
[----:B------:R-:W-:Y:S01]  /*4610*/  LOP3.LUT R14, R4, R8, R9, 0xe2, !PT ;  /* 0x00000008040e7212 */ /* 0x000fe200078ee209 */
[----:B------:R-:W-:-:S07]  /*4620*/  IMAD.MOV.U32 R13, RZ, RZ, 0x5a827999 ;  /* 0x5a827999ff0d7424 */ /* 0x000fce00078e00ff */
.L_x_50:
[----:B------:R-:W-:Y:S02]  /*4630*/  ISETP.GE.U32.AND P0, PT, R12, 0x12, PT ;  /* 0x000000120c00780c */ /* 0x000fe40003f06070 */
[----:B------:R-:W-:-:S04]  /*4640*/  LEA.HI R10, R11, R10, R11, 0x5 ;  /* 0x0000000a0b0a7211 */ /* 0x000fc800078f280b */
[----:B------:R-:W-:Y:S02]  /*4650*/  IADD3 R10, PT, PT, R13, R10, R14 ;  /* 0x0000000a0d0a7210 */ /* 0x000fe40007ffe00e */
[----:B------:R-:W-:-:S03]  /*4660*/  SHF.L.W.U32.HI R14, R8, 0x1e, R8 ;  /* 0x0000001e080e7819 */ /* 0x000fc60000010e08 */
        /* <DEDUP_REMOVED lines=10> */
.L_x_52:
[----:B------:R-:W-:Y:S01]  /*4710*/  LOP3.LUT R8, R4, R14, R11, 0x96, !PT ;  /* 0x0000000e04087212 */ /* 0x000fe200078e960b */
[----:B------:R-:W-:Y:S01]  /*4720*/  IMAD.MOV.U32 R13, RZ, RZ, 0x6ed9eba1 ;  /* 0x6ed9eba1ff0d7424 */ /* 0x000fe200078e00ff */
[----:B------:R-:W-:Y:S06]  /*4730*/  BRA `(.L_x_53) ;  /* 0x0000000000087947 */ /* 0x000fec0003800000 */
.L_x_51:
[----:B------:R-:W-:Y:S01]  /*4740*/  LOP3.LUT R8, R14, R11, R4, 0xe2, !PT ;  /* 0x0000000b0e087212 */ /* 0x000fe200078ee204 */
[----:B------:R-:W-:-:S07]  /*4750*/  IMAD.MOV.U32 R13, RZ, RZ, 0x5a827999 ;  /* 0x5a827999ff0d7424 */ /* 0x000fce00078e00ff */
.L_x_53:
        /* <DEDUP_REMOVED lines=14> */
.L_x_55:
[----:B------:R-:W-:Y:S01]  /*4840*/  LOP3.LUT R6, R14, R10, R5, 0x96, !PT ;  /* 0x0000000a0e067212 */ /* 0x000fe200078e9605 */
[----:B------:R-:W-:Y:S01]  /*4850*/  IMAD.MOV.U32 R9, RZ, RZ, 0x6ed9eba1 ;  /* 0x6ed9eba1ff097424 */ /* 0x000fe200078e00ff */
[----:B------:R-:W-:Y:S06]  /*4860*/  BRA `(.L_x_56) ;  /* 0x0000000000087947 */ /* 0x000fec0003800000 */
.L_x_54:
[----:B------:R-:W-:Y:S01]  /*4870*/  LOP3.LUT R6, R10, R5, R14, 0xe2, !PT ;  /* 0x000000050a067212 */ /* 0x000fe200078ee20e */
[----:B------:R-:W-:-:S07]  /*4880*/  IMAD.MOV.U32 R9, RZ, RZ, 0x5a827999 ;  /* 0x5a827999ff097424 */ /* 0x000fce00078e00ff */
.L_x_56:
[----:B------:R-:W-:Y:S01]  /*4890*/  VIADD R12, R12, 0x4 ;  /* 0x000000040c0c7836 */ /* 0x000fe20000000000 */
[----:B------:R-:W-:-:S04]  /*48a0*/  LEA.HI R4, R13, R4, R13, 0x5 ;  /* 0x000000040d047211 */ /* 0x000fc800078f280d */
[----:B------:R-:W-:Y:S02]  /*48b0*/  ISETP.NE.AND P0, PT, R12, 0x50, PT ;  /* 0x000000500c00780c */ /* 0x000fe40003f05270 */
[----:B------:R-:W-:Y:S02]  /*48c0*/  IADD3 R4, PT, PT, R9, R4, R6 ;  /* 0x0000000409047210 */ /* 0x000fe40007ffe006 */
[----:B------:R-:W-:-:S03]  /*48d0*/  SHF.L.W.U32.HI R9, R5, 0x1e, R5 ;  /* 0x0000001e05097819 */ /* 0x000fc60000010e05 */
[----:B------:R-:W-:-:S06]  /*48e0*/  IMAD.IADD R8, R4, 0x1, R7 ;  /* 0x0000000104087824 */ /* 0x000fcc00078e0207 */
[----:B------:R-:W-:Y:S05]  /*48f0*/  @P0 BRA `(.L_x_57) ;  /* 0xfffffff800c40947 */ /* 0x000fea000383ffff */
[----:B------:R-:W-:Y:S02]  /*4900*/  VIADD R34, R34, 0x1 ;  /* 0x0000000122227836 */ /* 0x000fe40000000000 */
[----:B------:R-:W-:Y:S02]  /*4910*/  IMAD.IADD R3, R8, 0x1, R3 ;  /* 0x0000000108037824 */ /* 0x000fe400078e0203 */
[----:B------:R-:W-:Y:S01]  /*4920*/  IMAD.IADD R2, R13, 0x1, R2 ;  /* 0x000000010d027824 */ /* 0x000fe200078e0202 */
[----:B------:R-:W-:Y:S01]  /*4930*/  ISETP.NE.AND P0, PT, R34, R33, PT ;  /* 0x000000212200720c */ /* 0x000fe20003f05270 */
[----:B------:R-:W-:Y:S02]  /*4940*/  IMAD.IADD R0, R9, 0x1, R0 ;  /* 0x0000000109007824 */ /* 0x000fe400078e0200 */
[----:B------:R-:W-:Y:S02]  /*4950*/  IMAD.IADD R22, R10, 0x1, R22 ;  /* 0x000000010a167824 */ /* 0x000fe400078e0216 */
[----:B------:R-:W-:-:S08]  /*4960*/  IMAD.IADD R23, R14, 0x1, R23 ;  /* 0x000000010e177824 */ /* 0x000fd000078e0217 */
[----:B------:R-:W-:Y:S05]  /*4970*/  @P0 BRA `(.L_x_58) ;  /* 0xffffffe400240947 */ /* 0x000fea000383ffff */
.L_x_31:
[----:B------:R-:W-:Y:S05]  /*4980*/  BSYNC.RECONVERGENT B4 ;  /* 0x0000000000047941 */ /* 0x000fea0003800200 */
.L_x_30:
[----:B------:R-:W-:Y:S05]  /*4990*/  WARPSYNC.ALL ;  /* 0x0000000000007948 */ /* 0x000fea0003800000 */
[----:B------:R-:W-:Y:S01]  /*49a0*/  ISETP.GT.U32.AND P0, PT, R3, 0xffffff, PT ;  /* 0x00ffffff0300780c */ /* 0x000fe20003f04070 */
[----:B------:R-:W-:Y:S04]  /*49b0*/  BSSY.RECONVERGENT B0, `(.L_x_59) ;  /* 0x0000070000007945 */ /* 0x000fe80003800200 */
[----:B------:R-:W-:Y:S01]  /*49c0*/  BSSY.RELIABLE B1, `(.L_x_60) ;  /* 0x0000052000017945 */ /* 0x000fe20003800100 */
[----:B------:R-:W-:-:S02]  /*49d0*/  SHF.R.U32.HI R4, RZ, 0x18, R3 ;  /* 0x00000018ff047819 */ /* 0x000fc40000011603 */
[----:B------:R-:W-:-:S05]  /*49e0*/  PRMT R5, RZ, 0x7610, R5 ;  /* 0x00007610ff057816 */ /* 0x000fca0000000005 */
[----:B------:R-:W-:Y:S05]  /*49f0*/  @P0 BRA `(.L_x_61) ;  /* 0x0000000400380947 */ /* 0x000fea0003800000 */
[----:B------:R-:W-:Y:S01]  /*4a00*/  ISETP.GT.U32.AND P0, PT, R3, 0xffff, PT ;  /* 0x0000ffff0300780c */ /* 0x000fe20003f04070 */
[----:B------:R-:W-:Y:S01]  /*4a10*/  IMAD.MOV.U32 R5, RZ, RZ, 0x8 ;  /* 0x00000008ff057424 */ /* 0x000fe200078e00ff */
[----:B------:R-:W-:-:S11]  /*4a20*/  SHF.R.U32.HI R4, RZ, 0x10, R3 ;  /* 0x00000010ff047819 */ /* 0x000fd60000011603 */
[----:B------:R-:W-:Y:S05]  /*4a30*/  @P0 BRA `(.L_x_61) ;  /* 0x0000000400280947 */ /* 0x000fea0003800000 */
[----:B------:R-:W-:Y:S01]  /*4a40*/  ISETP.GT.U32.AND P0, PT, R3, 0xff, PT ;  /* 0x000000ff0300780c */ /* 0x000fe20003f04070 */
[----:B------:R-:W-:Y:S01]  /*4a50*/  IMAD.MOV.U32 R5, RZ, RZ, 0x10 ;  /* 0x00000010ff057424 */ /* 0x000fe200078e00ff */
[----:B------:R-:W-:-:S11]  /*4a60*/  SHF.R.U32.HI R4, RZ, 0x8, R3 ;  /* 0x00000008ff047819 */ /* 0x000fd60000011603 */
[----:B------:R-:W-:Y:S05]  /*4a70*/  @P0 BRA `(.L_x_61) ;  /* 0x0000000400180947 */ /* 0x000fea0003800000 */
[----:B------:R-:W-:Y:S01]  /*4a80*/  ISETP.NE.AND P0, PT, R3, RZ, PT ;  /* 0x000000ff0300720c */ /* 0x000fe20003f05270 */
[----:B------:R-:W-:Y:S02]  /*4a90*/  IMAD.MOV.U32 R5, RZ, RZ, 0x18 ;  /* 0x00000018ff057424 */ /* 0x000fe400078e00ff */
[----:B------:R-:W-:-:S10]  /*4aa0*/  IMAD.MOV.U32 R4, RZ, RZ, R3 ;  /* 0x000000ffff047224 */ /* 0x000fd400078e0003 */
        /* <DEDUP_REMOVED lines=62> */
[----:B------:R-:W-:-:S12]  /*4e90*/  IMAD.MOV.U32 R0, RZ, RZ, 0xa0 ;  /* 0x000000a0ff007424 */ /* 0x000fd800078e00ff */
[----:B------:R-:W-:Y:S05]  /*4ea0*/  @!P0 BREAK.RELIABLE B1 ;  /* 0x0000000000018942 */ /* 0x000fea0003800100 */
[----:B------:R-:W-:Y:S05]  /*4eb0*/  @!P0 BRA `(.L_x_62) ;  /* 0x00000000007c8947 */ /* 0x000fea0003800000 */
[----:B------:R-:W-:Y:S02]  /*4ec0*/  IMAD.MOV.U32 R5, RZ, RZ, 0x98 ;  /* 0x00000098ff057424 */ /* 0x000fe400078e00ff */
[----:B------:R-:W-:-:S07]  /*4ed0*/  IMAD.MOV.U32 R4, RZ, RZ, R23 ;  /* 0x000000ffff047224 */ /* 0x000fce00078e0017 */
.L_x_61:
[----:B------:R-:W-:Y:S05]  /*4ee0*/  BSYNC.RELIABLE B1 ;  /* 0x0000000000017941 */ /* 0x000fea0003800100 */
.L_x_60:
[----:B------:R-:W-:Y:S01]  /*4ef0*/  LOP3.LUT R0, R4, 0x1, RZ, 0xc0, !PT ;  /* 0x0000000104007812 */ /* 0x000fe200078ec0ff */
[----:B------:R-:W-:Y:S03]  /*4f00*/  BSSY.RECONVERGENT B2, `(.L_x_63) ;  /* 0x0000019000027945 */ /* 0x000fe60003800200 */
[----:B------:R-:W-:Y:S02]  /*4f10*/  ISETP.NE.U32.AND P0, PT, R0, 0x1, PT ;  /* 0x000000010000780c */ /* 0x000fe40003f05070 */
[----:B------:R-:W-:-:S11]  /*4f20*/  PRMT R0, RZ, 0x7610, R0 ;  /* 0x00007610ff007816 */ /* 0x000fd60000000000 */
[----:B------:R-:W-:Y:S05]  /*4f30*/  @!P0 BRA `(.L_x_64) ;  /* 0x0000000000548947 */ /* 0x000fea0003800000 */
[----:B------:R-:W-:Y:S01]  /*4f40*/  LOP3.LUT P0, RZ, R4, 0x2, RZ, 0xc0, !PT ;  /* 0x0000000204ff7812 */ /* 0x000fe2000780c0ff */
[----:B------:R-:W-:-:S12]  /*4f50*/  IMAD.MOV.U32 R0, RZ, RZ, 0x1 ;  /* 0x00000001ff007424 */ /* 0x000fd800078e00ff */
[----:B------:R-:W-:Y:S05]  /*4f60*/  @P0 BRA `(.L_x_64) ;  /* 0x0000000000480947 */ /* 0x000fea0003800000 */
        /* <DEDUP_REMOVED lines=14> */
[----:B------:R-:W-:Y:S01]  /*5050*/  @!P0 IMAD.MOV.U32 R2, RZ, RZ, 0x8 ;  /* 0x00000008ff028424 */ /* 0x000fe200078e00ff */
[----:B------:R-:W-:-:S04]  /*5060*/  @!P0 LOP3.LUT P1, RZ, R4, 0x80, RZ, 0xc0, !PT ;  /* 0x0000008004ff8812 */ /* 0x000fc8000782c0ff */
[----:B------:R-:W-:-:S04]  /*5070*/  @!P0 SEL R2, R2, 0x7, !P1 ;  /* 0x0000000702028807 */ /* 0x000fc80004800000 */
[----:B------:R-:W-:-:S07]  /*5080*/  @!P0 PRMT R0, R2, 0x7610, R0 ;  /* 0x0000761002008816 */ /* 0x000fce0000000000 */
.L_x_64:
[----:B------:R-:W-:Y:S05]  /*5090*/  BSYNC.RECONVERGENT B2 ;  /* 0x0000000000027941 */ /* 0x000fea0003800200 */
.L_x_63:
[----:B------:R-:W-:-:S07]  /*50a0*/  IMAD.IADD R0, R0, 0x1, R5 ;  /* 0x0000000100007824 */ /* 0x000fce00078e0205 */
.L_x_62:
[----:B------:R-:W-:Y:S05]  /*50b0*/  BSYNC.RECONVERGENT B0 ;  /* 0x0000000000007941 */ /* 0x000fea0003800200 */
.L_x_59:
[----:B------:R-:W-:Y:S05]  /*50c0*/  WARPSYNC.ALL ;  /* 0x0000000000007948 */ /* 0x000fea0003800000 */
[----:B------:R-:W1:Y:S01]  /*50d0*/  S2R R2, SR_TID.X ;  /* 0x0000000000027919 */ /* 0x000e620000002100 */
[----:B------:R-:W1:Y:S01]  /*50e0*/  S2UR UR6, SR_CTAID.X ;  /* 0x00000000000679c3 */ /* 0x000e620000002500 */
[----:B------:R-:W2:Y:S07]  /*50f0*/  LDCU.64 UR4, c[0x0][0x3a0] ;  /* 0x00007400ff0477ac */ /* 0x000eae0008000a00 */
[----:B------:R-:W1:Y:S02]  /*5100*/  LDC R3, c[0x0][0x360] ;  /* 0x0000d800ff037b82 */ /* 0x000e640000000800 */
[----:B-1----:R-:W-:-:S05]  /*5110*/  IMAD R3, R3, UR6, R2 ;  /* 0x0000000603037c24 */ /* 0x002fca000f8e0202 */
[----:B--2---:R-:W-:-:S04]  /*5120*/  IADD3 R2, P0, PT, R3, UR4, RZ ;  /* 0x0000000403027c10 */ /* 0x004fc8000ff1e0ff */
[----:B------:R-:W-:-:S05]  /*5130*/  LEA.HI.X.SX32 R3, R3, UR5, 0x1, P0 ;  /* 0x0000000503037c11 */ /* 0x000fca00080f0eff */
[----:B------:R-:W-:Y:S01]  /*5140*/  STG.E.U8 desc[UR8][R2.64], R0 ;  /* 0x0000000002007986 */ /* 0x000fe2000c101108 */
[----:B------:R-:W-:Y:S05]  /*5150*/  EXIT ;  /* 0x000000000000794d */ /* 0x000fea0003800000 */
.L_x_65:
[----:B------:R-:W-:-:S00]  /*5160*/  BRA `(.L_x_65) ;  /* 0xfffffffc00fc7947 */ /* 0x000fc0000383ffff */
[----:B------:R-:W-:-:S00]  /*5170*/  NOP ;  /* 0x0000000000007918 */ /* 0x000fc00000000000 */
        /* <DEDUP_REMOVED lines=8> */
.L_x_66:


//--------------------- .nv.shared.reserved.0     --------------------------
	.section	.nv.shared.reserved.0,"aw",@nobits
	.weak		__nv_reservedSMEM_offset_0_alias
	.size		__nv_reservedSMEM_offset_0_alias, 0, 64
	.other		__nv_reservedSMEM_offset_0_alias,@"STO_CUDA_RESERVED_SHARED STV_DEFAULT"
__nv_reservedSMEM_offset_0_alias:
	.zero		0
	.zero		64


//--------------------- .nv.constant0.sha1_security_level_optimized --------------------------
	.section	.nv.constant0.sha1_security_level_optimized,"a",@progbits
	.sectionflags	@""
	.align	4
.nv.constant0.sha1_security_level_optimized:
	.zero		936


//--------------------- SYMBOLS --------------------------

	.type		.nv.reservedSmem.offset0,@object
	.size		.nv.reservedSmem.offset0,0x4
